//
// Generated by NVIDIA NVVM Compiler
//
// Compiler Build ID: CL-36424714
// Cuda compilation tools, release 13.0, V13.0.88
// Based on NVVM 20.0.0
//

.version 9.0
.target sm_100
.address_size 64

	// .globl	_Z6renderPhjjf

.visible .entry _Z6renderPhjjf(
	.param .u64 .ptr .align 1 _Z6renderPhjjf_param_0,
	.param .u32 _Z6renderPhjjf_param_1,
	.param .u32 _Z6renderPhjjf_param_2,
	.param .f32 _Z6renderPhjjf_param_3
)
{
	.reg .pred 	%p<59>;
	.reg .b16 	%rs<2>;
	.reg .b32 	%r<50>;
	.reg .b32 	%f<540>;
	.reg .b64 	%rd<6>;

	ld.param.u32 	%r5, [_Z6renderPhjjf_param_1];
	ld.param.u32 	%r7, [_Z6renderPhjjf_param_2];
	mov.u32 	%r8, %ctaid.x;
	mov.u32 	%r9, %ntid.x;
	mov.u32 	%r10, %tid.x;
	mad.lo.s32 	%r1, %r8, %r9, %r10;
	mov.u32 	%r11, %ctaid.y;
	mov.u32 	%r12, %ntid.y;
	mov.u32 	%r13, %tid.y;
	mad.lo.s32 	%r2, %r11, %r12, %r13;
	shr.u32 	%r14, %r5, 31;
	add.s32 	%r15, %r5, %r14;
	shr.s32 	%r16, %r15, 1;
	sub.s32 	%r17, %r1, %r16;
	cvt.rn.f32.s32 	%f160, %r17;
	shr.u32 	%r18, %r7, 31;
	add.s32 	%r19, %r7, %r18;
	shr.s32 	%r20, %r19, 1;
	sub.s32 	%r21, %r2, %r20;
	cvt.rn.f32.s32 	%f161, %r21;
	mul.f32 	%f162, %f161, %f161;
	fma.rn.f32 	%f163, %f160, %f160, %f162;
	add.f32 	%f164, %f163, 0f48742400;
	sqrt.rn.f32 	%f165, %f164;
	div.rn.f32 	%f503, %f160, %f165;
	div.rn.f32 	%f502, %f161, %f165;
	mov.f32 	%f166, 0f43FA0000;
	div.rn.f32 	%f501, %f166, %f165;
	mov.f32 	%f506, 0fC3FA0000;
	mov.f32 	%f498, 0f00000000;
	mov.b32 	%r49, 0;
	mov.f32 	%f499, %f498;
	mov.f32 	%f500, %f498;
	mov.f32 	%f504, %f498;
	mov.f32 	%f505, %f498;
$L__BB0_1:
	add.f32 	%f20, %f504, 0fC2C80000;
	mul.f32 	%f169, %f502, %f505;
	fma.rn.f32 	%f170, %f503, %f20, %f169;
	mul.f32 	%f21, %f501, %f506;
	add.f32 	%f22, %f170, %f21;
	setp.gt.f32 	%p1, %f22, 0f00000000;
	mov.f32 	%f513, 0f00000000;
	mov.f32 	%f514, 0f447A0000;
	@%p1 bra 	$L__BB0_5;
	mul.f32 	%f173, %f22, %f22;
	mul.f32 	%f174, %f505, %f505;
	fma.rn.f32 	%f175, %f20, %f20, %f174;
	fma.rn.f32 	%f176, %f506, %f506, %f175;
	sub.f32 	%f177, %f173, %f176;
	add.f32 	%f23, %f177, 0f461C4000;
	setp.lt.f32 	%p2, %f23, 0f00000000;
	@%p2 bra 	$L__BB0_5;
	sqrt.rn.f32 	%f180, %f23;
	neg.f32 	%f181, %f22;
	sub.f32 	%f182, %f181, %f180;
	sub.f32 	%f183, %f180, %f22;
	setp.gt.f32 	%p3, %f182, 0f00000000;
	selp.f32 	%f24, %f182, %f183, %p3;
	setp.geu.f32 	%p4, %f24, 0f447A0000;
	@%p4 bra 	$L__BB0_5;
	fma.rn.f32 	%f185, %f503, %f24, %f504;
	fma.rn.f32 	%f186, %f502, %f24, %f505;
	fma.rn.f32 	%f187, %f501, %f24, %f506;
	add.f32 	%f188, %f185, 0fC2C80000;
	mul.f32 	%f189, %f188, 0f42C80000;
	mul.f32 	%f190, %f186, 0f42C80000;
	mul.f32 	%f191, %f187, 0f42C80000;
	mul.f32 	%f192, %f190, %f190;
	fma.rn.f32 	%f193, %f189, %f189, %f192;
	fma.rn.f32 	%f194, %f191, %f191, %f193;
	sqrt.rn.f32 	%f195, %f194;
	div.rn.f32 	%f515, %f189, %f195;
	div.rn.f32 	%f516, %f190, %f195;
	div.rn.f32 	%f517, %f191, %f195;
	mov.f32 	%f513, 0f3F800000;
	mov.f32 	%f514, %f24;
$L__BB0_5:
	add.f32 	%f33, %f505, 0fC2C80000;
	mul.f32 	%f197, %f502, %f33;
	fma.rn.f32 	%f198, %f503, %f504, %f197;
	add.f32 	%f34, %f198, %f21;
	setp.gt.f32 	%p5, %f34, 0f00000000;
	mov.f32 	%f519, 0f00000000;
	@%p5 bra 	$L__BB0_9;
	mul.f32 	%f200, %f34, %f34;
	mul.f32 	%f201, %f33, %f33;
	fma.rn.f32 	%f202, %f504, %f504, %f201;
	fma.rn.f32 	%f203, %f506, %f506, %f202;
	sub.f32 	%f204, %f200, %f203;
	add.f32 	%f35, %f204, 0f461C4000;
	setp.lt.f32 	%p6, %f35, 0f00000000;
	@%p6 bra 	$L__BB0_9;
	sqrt.rn.f32 	%f206, %f35;
	neg.f32 	%f207, %f34;
	sub.f32 	%f208, %f207, %f206;
	sub.f32 	%f209, %f206, %f34;
	setp.gt.f32 	%p7, %f208, 0f00000000;
	selp.f32 	%f36, %f208, %f209, %p7;
	setp.geu.f32 	%p8, %f36, %f514;
	@%p8 bra 	$L__BB0_9;
	fma.rn.f32 	%f212, %f503, %f36, %f504;
	fma.rn.f32 	%f213, %f502, %f36, %f505;
	fma.rn.f32 	%f214, %f501, %f36, %f506;
	add.f32 	%f215, %f213, 0fC2C80000;
	mul.f32 	%f216, %f212, 0f42C80000;
	mul.f32 	%f217, %f215, 0f42C80000;
	mul.f32 	%f218, %f214, 0f42C80000;
	mul.f32 	%f219, %f217, %f217;
	fma.rn.f32 	%f220, %f216, %f216, %f219;
	fma.rn.f32 	%f221, %f218, %f218, %f220;
	sqrt.rn.f32 	%f222, %f221;
	div.rn.f32 	%f515, %f216, %f222;
	div.rn.f32 	%f516, %f217, %f222;
	div.rn.f32 	%f517, %f218, %f222;
	mov.f32 	%f513, 0f00000000;
	mov.f32 	%f519, 0f3F800000;
	mov.f32 	%f514, %f36;
$L__BB0_9:
	add.f32 	%f46, %f504, 0fC3160000;
	add.f32 	%f47, %f505, 0fC3160000;
	mul.f32 	%f224, %f502, %f47;
	fma.rn.f32 	%f225, %f503, %f46, %f224;
	add.f32 	%f48, %f225, %f21;
	setp.gt.f32 	%p9, %f48, 0f00000000;
	mov.f32 	%f533, 0f00000000;
	@%p9 bra 	$L__BB0_13;
	mul.f32 	%f227, %f48, %f48;
	mul.f32 	%f228, %f47, %f47;
	fma.rn.f32 	%f229, %f46, %f46, %f228;
	fma.rn.f32 	%f230, %f506, %f506, %f229;
	sub.f32 	%f231, %f227, %f230;
	add.f32 	%f49, %f231, 0f461C4000;
	setp.lt.f32 	%p10, %f49, 0f00000000;
	@%p10 bra 	$L__BB0_13;
	sqrt.rn.f32 	%f233, %f49;
	neg.f32 	%f234, %f48;
	sub.f32 	%f235, %f234, %f233;
	sub.f32 	%f236, %f233, %f48;
	setp.gt.f32 	%p11, %f235, 0f00000000;
	selp.f32 	%f50, %f235, %f236, %p11;
	setp.geu.f32 	%p12, %f50, %f514;
	@%p12 bra 	$L__BB0_13;
	fma.rn.f32 	%f239, %f503, %f50, %f504;
	fma.rn.f32 	%f240, %f502, %f50, %f505;
	fma.rn.f32 	%f241, %f501, %f50, %f506;
	add.f32 	%f242, %f239, 0fC3160000;
	add.f32 	%f243, %f240, 0fC3160000;
	mul.f32 	%f244, %f242, 0f42C80000;
	mul.f32 	%f245, %f243, 0f42C80000;
	mul.f32 	%f246, %f241, 0f42C80000;
	mul.f32 	%f247, %f245, %f245;
	fma.rn.f32 	%f248, %f244, %f244, %f247;
	fma.rn.f32 	%f249, %f246, %f246, %f248;
	sqrt.rn.f32 	%f250, %f249;
	div.rn.f32 	%f515, %f244, %f250;
	div.rn.f32 	%f516, %f245, %f250;
	div.rn.f32 	%f517, %f246, %f250;
	mov.f32 	%f519, 0f00000000;
	mov.f32 	%f533, 0f3F800000;
	mov.f32 	%f513, %f519;
	mov.f32 	%f514, %f50;
$L__BB0_13:
	add.f32 	%f251, %f519, %f513;
	add.f32 	%f61, %f533, %f251;
	setp.leu.f32 	%p13, %f61, 0f00000000;
	add.f32 	%f252, %f514, 0fBDCCCCCD;
	fma.rn.f32 	%f504, %f503, %f252, %f504;
	fma.rn.f32 	%f505, %f502, %f252, %f505;
	fma.rn.f32 	%f506, %f501, %f252, %f506;
	mul.f32 	%f253, %f502, %f516;
	fma.rn.f32 	%f254, %f503, %f515, %f253;
	fma.rn.f32 	%f255, %f501, %f517, %f254;
	add.f32 	%f256, %f255, %f255;
	mul.f32 	%f257, %f515, %f256;
	mul.f32 	%f258, %f516, %f256;
	mul.f32 	%f259, %f517, %f256;
	sub.f32 	%f503, %f503, %f257;
	sub.f32 	%f502, %f502, %f258;
	sub.f32 	%f501, %f501, %f259;
	mov.f32 	%f530, 0f00000000;
	mov.f32 	%f531, 0f00000000;
	mov.f32 	%f532, 0f00000000;
	@%p13 bra 	$L__BB0_45;
	mov.f32 	%f261, 0f42C80000;
	sub.f32 	%f71, %f261, %f504;
	mov.f32 	%f262, 0fC2C80000;
	sub.f32 	%f72, %f262, %f505;
	mov.f32 	%f263, 0fC3480000;
	sub.f32 	%f73, %f263, %f506;
	mul.f32 	%f264, %f72, %f72;
	fma.rn.f32 	%f265, %f71, %f71, %f264;
	mul.f32 	%f74, %f73, %f73;
	add.f32 	%f266, %f265, %f74;
	sqrt.rn.f32 	%f75, %f266;
	setp.eq.f32 	%p14, %f75, 0f00000000;
	setp.ge.f32 	%p15, %f75, 0f447A0000;
	or.pred  	%p16, %p14, %p15;
	@%p16 bra 	$L__BB0_29;
	div.rn.f32 	%f268, %f75, 0fC47A0000;
	add.f32 	%f269, %f268, 0f3F800000;
	setp.gt.f32 	%p17, %f269, 0f3F800000;
	selp.f32 	%f76, 0f3F800000, %f269, %p17;
	div.rn.f32 	%f77, %f71, %f75;
	div.rn.f32 	%f78, %f72, %f75;
	div.rn.f32 	%f79, %f73, %f75;
	mul.f32 	%f270, %f516, %f78;
	fma.rn.f32 	%f271, %f515, %f77, %f270;
	fma.rn.f32 	%f80, %f517, %f79, %f271;
	setp.lt.f32 	%p18, %f80, 0f00000000;
	@%p18 bra 	$L__BB0_29;
	add.f32 	%f81, %f504, 0fC2C80000;
	mul.f32 	%f272, %f78, %f505;
	fma.rn.f32 	%f273, %f77, %f81, %f272;
	mul.f32 	%f82, %f79, %f506;
	add.f32 	%f83, %f273, %f82;
	setp.gt.f32 	%p19, %f83, 0f00000000;
	@%p19 bra 	$L__BB0_18;
	mul.f32 	%f275, %f83, %f83;
	mul.f32 	%f276, %f505, %f505;
	fma.rn.f32 	%f277, %f81, %f81, %f276;
	fma.rn.f32 	%f278, %f506, %f506, %f277;
	sub.f32 	%f279, %f275, %f278;
	add.f32 	%f280, %f279, 0f461C4000;
	setp.geu.f32 	%p20, %f280, 0f00000000;
	@%p20 bra 	$L__BB0_29;
$L__BB0_18:
	add.f32 	%f84, %f505, 0fC2C80000;
	mul.f32 	%f281, %f78, %f84;
	fma.rn.f32 	%f282, %f77, %f504, %f281;
	add.f32 	%f85, %f282, %f82;
	setp.gt.f32 	%p21, %f85, 0f00000000;
	@%p21 bra 	$L__BB0_20;
	mul.f32 	%f284, %f85, %f85;
	mul.f32 	%f285, %f84, %f84;
	fma.rn.f32 	%f286, %f504, %f504, %f285;
	fma.rn.f32 	%f287, %f506, %f506, %f286;
	sub.f32 	%f288, %f284, %f287;
	add.f32 	%f289, %f288, 0f461C4000;
	setp.geu.f32 	%p22, %f289, 0f00000000;
	@%p22 bra 	$L__BB0_29;
$L__BB0_20:
	add.f32 	%f86, %f504, 0fC3160000;
	add.f32 	%f87, %f505, 0fC3160000;
	mul.f32 	%f290, %f78, %f87;
	fma.rn.f32 	%f291, %f77, %f86, %f290;
	add.f32 	%f88, %f291, %f82;
	setp.gt.f32 	%p23, %f88, 0f00000000;
	@%p23 bra 	$L__BB0_22;
	mul.f32 	%f293, %f88, %f88;
	mul.f32 	%f294, %f87, %f87;
	fma.rn.f32 	%f295, %f86, %f86, %f294;
	fma.rn.f32 	%f296, %f506, %f506, %f295;
	sub.f32 	%f297, %f293, %f296;
	add.f32 	%f298, %f297, 0f461C4000;
	setp.geu.f32 	%p24, %f298, 0f00000000;
	@%p24 bra 	$L__BB0_29;
$L__BB0_22:
	mul.f32 	%f299, %f80, 0f3ECCCCCD;
	mul.f32 	%f300, %f513, %f299;
	mul.f32 	%f301, %f519, %f299;
	mul.f32 	%f302, %f533, %f299;
	fma.rn.f32 	%f532, %f76, %f300, 0f00000000;
	fma.rn.f32 	%f531, %f76, %f301, 0f00000000;
	fma.rn.f32 	%f530, %f76, %f302, 0f00000000;
	add.f32 	%f303, %f80, %f80;
	mul.f32 	%f304, %f515, %f303;
	mul.f32 	%f305, %f516, %f303;
	mul.f32 	%f306, %f517, %f303;
	sub.f32 	%f307, %f77, %f304;
	sub.f32 	%f308, %f78, %f305;
	sub.f32 	%f309, %f79, %f306;
	mul.f32 	%f310, %f78, %f308;
	fma.rn.f32 	%f311, %f77, %f307, %f310;
	fma.rn.f32 	%f92, %f79, %f309, %f311;
	setp.leu.f32 	%p25, %f92, 0f00000000;
	@%p25 bra 	$L__BB0_29;
	abs.f32 	%f93, %f92;
	setp.eq.f32 	%p26, %f92, 0f3F800000;
	mov.f32 	%f525, 0f3F800000;
	@%p26 bra 	$L__BB0_28;
	setp.num.f32 	%p27, %f93, %f93;
	@%p27 bra 	$L__BB0_26;
	mov.f32 	%f369, 0f41A00000;
	add.rn.f32 	%f525, %f92, %f369;
	bra.uni 	$L__BB0_28;
$L__BB0_26:
	abs.f32 	%f313, %f92;
	setp.lt.f32 	%p28, %f313, 0f00800000;
	mul.f32 	%f314, %f313, 0f4B800000;
	selp.f32 	%f315, %f314, %f313, %p28;
	mov.b32 	%r22, %f315;
	add.s32 	%r23, %r22, -1060439283;
	and.b32  	%r24, %r23, -8388608;
	sub.s32 	%r25, %r22, %r24;
	mov.b32 	%f316, %r25;
	cvt.rn.f32.s32 	%f317, %r24;
	selp.f32 	%f318, 0fC1C00000, 0f00000000, %p28;
	fma.rn.f32 	%f319, %f317, 0f34000000, %f318;
	add.f32 	%f320, %f316, 0fBF800000;
	add.f32 	%f321, %f316, 0f3F800000;
	rcp.approx.ftz.f32 	%f322, %f321;
	add.f32 	%f323, %f320, %f320;
	mul.f32 	%f324, %f323, %f322;
	mul.f32 	%f325, %f324, %f324;
	neg.f32 	%f326, %f324;
	sub.f32 	%f327, %f320, %f324;
	add.f32 	%f328, %f327, %f327;
	fma.rn.f32 	%f329, %f326, %f320, %f328;
	mul.rn.f32 	%f330, %f322, %f329;
	fma.rn.f32 	%f331, %f325, 0f3A2C32E4, 0f3B52E7DB;
	fma.rn.f32 	%f332, %f331, %f325, 0f3C93BB73;
	fma.rn.f32 	%f333, %f332, %f325, 0f3DF6384F;
	mul.rn.f32 	%f334, %f333, %f325;
	fma.rn.f32 	%f335, %f324, 0f3FB8AA3B, %f319;
	mul.f32 	%f336, %f334, 0f40400000;
	sub.f32 	%f337, %f319, %f335;
	fma.rn.f32 	%f338, %f324, 0f3FB8AA3B, %f337;
	fma.rn.f32 	%f339, %f330, 0f3FB8AA3B, %f338;
	fma.rn.f32 	%f340, %f324, 0f32A55E34, %f339;
	fma.rn.f32 	%f341, %f336, %f330, %f340;
	fma.rn.f32 	%f342, %f334, %f324, %f341;
	add.rn.f32 	%f343, %f335, %f342;
	mov.f32 	%f344, 0f41A00000;
	mul.rn.f32 	%f345, %f343, %f344;
	cvt.rni.f32.f32 	%f346, %f345;
	sub.f32 	%f347, %f345, %f346;
	neg.f32 	%f348, %f345;
	fma.rn.f32 	%f349, %f343, 0f41A00000, %f348;
	neg.f32 	%f350, %f335;
	add.rn.f32 	%f351, %f343, %f350;
	neg.f32 	%f352, %f351;
	add.rn.f32 	%f353, %f342, %f352;
	fma.rn.f32 	%f354, %f353, 0f41A00000, %f349;
	add.f32 	%f355, %f347, %f354;
	setp.gt.f32 	%p29, %f346, 0f00000000;
	selp.b32 	%r26, 0, -2097152000, %p29;
	setp.neu.f32 	%p30, %f313, 0f7F800000;
	setp.lt.f32 	%p31, %f345, 0f00000000;
	selp.f32 	%f356, 0f00000000, 0f7F800000, %p31;
	abs.f32 	%f357, %f345;
	setp.gt.f32 	%p32, %f357, 0f43180000;
	cvt.rzi.s32.f32 	%r27, %f346;
	shl.b32 	%r28, %r27, 23;
	sub.s32 	%r29, %r28, %r26;
	mov.b32 	%f358, %r29;
	add.s32 	%r30, %r26, 2130706432;
	mov.b32 	%f359, %r30;
	fma.rn.f32 	%f360, %f355, 0f391FCB8E, 0f3AAF85ED;
	fma.rn.f32 	%f361, %f360, %f355, 0f3C1D9856;
	fma.rn.f32 	%f362, %f361, %f355, 0f3D6357BB;
	fma.rn.f32 	%f363, %f362, %f355, 0f3E75FDEC;
	fma.rn.f32 	%f364, %f363, %f355, 0f3F317218;
	fma.rn.f32 	%f365, %f364, %f355, 0f3F800000;
	mul.f32 	%f366, %f365, %f359;
	mul.f32 	%f367, %f366, %f358;
	selp.f32 	%f525, %f356, %f367, %p32;
	@%p30 bra 	$L__BB0_28;
	add.f32 	%f368, %f92, %f92;
	mov.b32 	%r31, %f368;
	and.b32  	%r32, %r31, 2147483647;
	mov.b32 	%f525, %r32;
$L__BB0_28:
	mul.f32 	%f370, %f525, 0f3ECCCCCD;
	mul.f32 	%f371, %f513, %f370;
	mul.f32 	%f372, %f519, %f370;
	mul.f32 	%f373, %f533, %f370;
	fma.rn.f32 	%f532, %f76, %f371, %f532;
	fma.rn.f32 	%f531, %f76, %f372, %f531;
	fma.rn.f32 	%f530, %f76, %f373, %f530;
$L__BB0_29:
	mov.f32 	%f374, 0fC3480000;
	sub.f32 	%f104, %f374, %f504;
	sub.f32 	%f105, %f374, %f505;
	mul.f32 	%f375, %f105, %f105;
	fma.rn.f32 	%f376, %f104, %f104, %f375;
	add.f32 	%f377, %f376, %f74;
	sqrt.rn.f32 	%f106, %f377;
	setp.eq.f32 	%p33, %f106, 0f00000000;
	setp.ge.f32 	%p34, %f106, 0f44480000;
	or.pred  	%p35, %p33, %p34;
	@%p35 bra 	$L__BB0_44;
	div.rn.f32 	%f378, %f106, 0fC4480000;
	add.f32 	%f379, %f378, 0f3F800000;
	setp.gt.f32 	%p36, %f379, 0f3F800000;
	selp.f32 	%f107, 0f3F800000, %f379, %p36;
	div.rn.f32 	%f108, %f104, %f106;
	div.rn.f32 	%f109, %f105, %f106;
	div.rn.f32 	%f110, %f73, %f106;
	mul.f32 	%f380, %f516, %f109;
	fma.rn.f32 	%f381, %f515, %f108, %f380;
	fma.rn.f32 	%f111, %f517, %f110, %f381;
	setp.lt.f32 	%p37, %f111, 0f00000000;
	@%p37 bra 	$L__BB0_44;
	add.f32 	%f112, %f504, 0fC2C80000;
	mul.f32 	%f382, %f109, %f505;
	fma.rn.f32 	%f383, %f108, %f112, %f382;
	mul.f32 	%f113, %f110, %f506;
	add.f32 	%f114, %f383, %f113;
	setp.gt.f32 	%p38, %f114, 0f00000000;
	@%p38 bra 	$L__BB0_33;
	mul.f32 	%f384, %f114, %f114;
	mul.f32 	%f385, %f505, %f505;
	fma.rn.f32 	%f386, %f112, %f112, %f385;
	fma.rn.f32 	%f387, %f506, %f506, %f386;
	sub.f32 	%f388, %f384, %f387;
	add.f32 	%f389, %f388, 0f461C4000;
	setp.geu.f32 	%p39, %f389, 0f00000000;
	@%p39 bra 	$L__BB0_44;
$L__BB0_33:
	add.f32 	%f115, %f505, 0fC2C80000;
	mul.f32 	%f390, %f109, %f115;
	fma.rn.f32 	%f391, %f108, %f504, %f390;
	add.f32 	%f116, %f391, %f113;
	setp.gt.f32 	%p40, %f116, 0f00000000;
	@%p40 bra 	$L__BB0_35;
	mul.f32 	%f392, %f116, %f116;
	mul.f32 	%f393, %f115, %f115;
	fma.rn.f32 	%f394, %f504, %f504, %f393;
	fma.rn.f32 	%f395, %f506, %f506, %f394;
	sub.f32 	%f396, %f392, %f395;
	add.f32 	%f397, %f396, 0f461C4000;
	setp.geu.f32 	%p41, %f397, 0f00000000;
	@%p41 bra 	$L__BB0_44;
$L__BB0_35:
	add.f32 	%f117, %f504, 0fC3160000;
	add.f32 	%f118, %f505, 0fC3160000;
	mul.f32 	%f398, %f109, %f118;
	fma.rn.f32 	%f399, %f108, %f117, %f398;
	add.f32 	%f119, %f399, %f113;
	setp.gt.f32 	%p42, %f119, 0f00000000;
	@%p42 bra 	$L__BB0_37;
	mul.f32 	%f400, %f119, %f119;
	mul.f32 	%f401, %f118, %f118;
	fma.rn.f32 	%f402, %f117, %f117, %f401;
	fma.rn.f32 	%f403, %f506, %f506, %f402;
	sub.f32 	%f404, %f400, %f403;
	add.f32 	%f405, %f404, 0f461C4000;
	setp.geu.f32 	%p43, %f405, 0f00000000;
	@%p43 bra 	$L__BB0_44;
$L__BB0_37:
	mul.f32 	%f406, %f111, 0f3ECCCCCD;
	mul.f32 	%f407, %f513, %f406;
	mul.f32 	%f408, %f519, %f406;
	mul.f32 	%f409, %f533, %f406;
	fma.rn.f32 	%f532, %f107, %f407, %f532;
	fma.rn.f32 	%f531, %f107, %f408, %f531;
	fma.rn.f32 	%f530, %f107, %f409, %f530;
	add.f32 	%f410, %f111, %f111;
	mul.f32 	%f411, %f515, %f410;
	mul.f32 	%f412, %f516, %f410;
	mul.f32 	%f413, %f517, %f410;
	sub.f32 	%f414, %f108, %f411;
	sub.f32 	%f415, %f109, %f412;
	sub.f32 	%f416, %f110, %f413;
	mul.f32 	%f417, %f109, %f415;
	fma.rn.f32 	%f418, %f108, %f414, %f417;
	fma.rn.f32 	%f123, %f110, %f416, %f418;
	setp.leu.f32 	%p44, %f123, 0f00000000;
	@%p44 bra 	$L__BB0_44;
	abs.f32 	%f124, %f123;
	setp.eq.f32 	%p45, %f123, 0f3F800000;
	mov.f32 	%f529, 0f3F800000;
	@%p45 bra 	$L__BB0_43;
	setp.nan.f32 	%p46, %f124, %f124;
	@%p46 bra 	$L__BB0_42;
	setp.lt.f32 	%p47, %f124, 0f00800000;
	mul.f32 	%f420, %f124, 0f4B800000;
	selp.f32 	%f421, %f420, %f124, %p47;
	mov.b32 	%r33, %f421;
	add.s32 	%r34, %r33, -1060439283;
	and.b32  	%r35, %r34, -8388608;
	sub.s32 	%r36, %r33, %r35;
	mov.b32 	%f422, %r36;
	cvt.rn.f32.s32 	%f423, %r35;
	selp.f32 	%f424, 0fC1C00000, 0f00000000, %p47;
	fma.rn.f32 	%f425, %f423, 0f34000000, %f424;
	add.f32 	%f426, %f422, 0fBF800000;
	add.f32 	%f427, %f422, 0f3F800000;
	rcp.approx.ftz.f32 	%f428, %f427;
	add.f32 	%f429, %f426, %f426;
	mul.f32 	%f430, %f429, %f428;
	mul.f32 	%f431, %f430, %f430;
	neg.f32 	%f432, %f430;
	sub.f32 	%f433, %f426, %f430;
	add.f32 	%f434, %f433, %f433;
	fma.rn.f32 	%f435, %f432, %f426, %f434;
	mul.rn.f32 	%f436, %f428, %f435;
	fma.rn.f32 	%f437, %f431, 0f3A2C32E4, 0f3B52E7DB;
	fma.rn.f32 	%f438, %f437, %f431, 0f3C93BB73;
	fma.rn.f32 	%f439, %f438, %f431, 0f3DF6384F;
	mul.rn.f32 	%f440, %f439, %f431;
	fma.rn.f32 	%f441, %f430, 0f3FB8AA3B, %f425;
	mul.f32 	%f442, %f440, 0f40400000;
	sub.f32 	%f443, %f425, %f441;
	fma.rn.f32 	%f444, %f430, 0f3FB8AA3B, %f443;
	fma.rn.f32 	%f445, %f436, 0f3FB8AA3B, %f444;
	fma.rn.f32 	%f446, %f430, 0f32A55E34, %f445;
	fma.rn.f32 	%f447, %f442, %f436, %f446;
	fma.rn.f32 	%f448, %f440, %f430, %f447;
	add.rn.f32 	%f449, %f441, %f448;
	mov.f32 	%f450, 0f41A00000;
	mul.rn.f32 	%f451, %f449, %f450;
	cvt.rni.f32.f32 	%f452, %f451;
	sub.f32 	%f453, %f451, %f452;
	neg.f32 	%f454, %f451;
	fma.rn.f32 	%f455, %f449, 0f41A00000, %f454;
	neg.f32 	%f456, %f441;
	add.rn.f32 	%f457, %f449, %f456;
	neg.f32 	%f458, %f457;
	add.rn.f32 	%f459, %f448, %f458;
	fma.rn.f32 	%f460, %f459, 0f41A00000, %f455;
	add.f32 	%f461, %f453, %f460;
	setp.gt.f32 	%p48, %f452, 0f00000000;
	selp.b32 	%r37, 0, -2097152000, %p48;
	setp.neu.f32 	%p49, %f124, 0f7F800000;
	setp.lt.f32 	%p50, %f451, 0f00000000;
	selp.f32 	%f462, 0f00000000, 0f7F800000, %p50;
	abs.f32 	%f463, %f451;
	setp.gt.f32 	%p51, %f463, 0f43180000;
	cvt.rzi.s32.f32 	%r38, %f452;
	shl.b32 	%r39, %r38, 23;
	sub.s32 	%r40, %r39, %r37;
	mov.b32 	%f464, %r40;
	add.s32 	%r41, %r37, 2130706432;
	mov.b32 	%f465, %r41;
	fma.rn.f32 	%f466, %f461, 0f391FCB8E, 0f3AAF85ED;
	fma.rn.f32 	%f467, %f466, %f461, 0f3C1D9856;
	fma.rn.f32 	%f468, %f467, %f461, 0f3D6357BB;
	fma.rn.f32 	%f469, %f468, %f461, 0f3E75FDEC;
	fma.rn.f32 	%f470, %f469, %f461, 0f3F317218;
	fma.rn.f32 	%f471, %f470, %f461, 0f3F800000;
	mul.f32 	%f472, %f471, %f465;
	mul.f32 	%f473, %f472, %f464;
	selp.f32 	%f529, %f462, %f473, %p51;
	@%p49 bra 	$L__BB0_43;
	add.f32 	%f474, %f123, %f123;
	mov.b32 	%r42, %f474;
	and.b32  	%r43, %r42, 2147483647;
	mov.b32 	%f529, %r43;
	bra.uni 	$L__BB0_43;
$L__BB0_42:
	mov.f32 	%f475, 0f41A00000;
	add.rn.f32 	%f529, %f123, %f475;
$L__BB0_43:
	mul.f32 	%f476, %f529, 0f3ECCCCCD;
	mul.f32 	%f477, %f513, %f476;
	mul.f32 	%f478, %f519, %f476;
	mul.f32 	%f479, %f533, %f476;
	fma.rn.f32 	%f532, %f107, %f477, %f532;
	fma.rn.f32 	%f531, %f107, %f478, %f531;
	fma.rn.f32 	%f530, %f107, %f479, %f530;
$L__BB0_44:
	fma.rn.f32 	%f513, %f513, 0f3DCCCCCD, %f532;
	fma.rn.f32 	%f519, %f519, 0f3DCCCCCD, %f531;
	fma.rn.f32 	%f533, %f533, 0f3DCCCCCD, %f530;
$L__BB0_45:
	setp.eq.s32 	%p52, %r49, 0;
	mov.f32 	%f539, 0f3F000000;
	@%p52 bra 	$L__BB0_47;
	mul.f32 	%f539, %f497, 0f3F000000;
	fma.rn.f32 	%f513, %f539, %f513, %f498;
	fma.rn.f32 	%f519, %f539, %f519, %f499;
	fma.rn.f32 	%f533, %f539, %f533, %f500;
$L__BB0_47:
	setp.gt.f32 	%p53, %f61, 0f00000000;
	add.s32 	%r4, %r49, 1;
	setp.lt.u32 	%p54, %r49, 4;
	and.pred  	%p55, %p53, %p54;
	mov.f32 	%f497, %f539;
	mov.u32 	%r49, %r4;
	mov.f32 	%f498, %f513;
	mov.f32 	%f499, %f519;
	mov.f32 	%f500, %f533;
	@%p55 bra 	$L__BB0_1;
	ld.param.u64 	%rd5, [_Z6renderPhjjf_param_0];
	cvta.to.global.u64 	%rd2, %rd5;
	mad.lo.s32 	%r44, %r5, %r2, %r1;
	setp.gt.f32 	%p56, %f513, 0f3F800000;
	selp.f32 	%f481, 0f3F800000, %f513, %p56;
	mul.f32 	%f482, %f481, 0f437F0000;
	cvt.rzi.u32.f32 	%r45, %f482;
	shl.b32 	%r46, %r44, 2;
	cvt.u64.u32 	%rd3, %r46;
	add.s64 	%rd4, %rd2, %rd3;
	st.global.u8 	[%rd4], %r45;
	setp.gt.f32 	%p57, %f519, 0f3F800000;
	selp.f32 	%f483, 0f3F800000, %f519, %p57;
	mul.f32 	%f484, %f483, 0f437F0000;
	cvt.rzi.u32.f32 	%r47, %f484;
	st.global.u8 	[%rd4+1], %r47;
	setp.gt.f32 	%p58, %f533, 0f3F800000;
	selp.f32 	%f485, 0f3F800000, %f533, %p58;
	mul.f32 	%f486, %f485, 0f437F0000;
	cvt.rzi.u32.f32 	%r48, %f486;
	st.global.u8 	[%rd4+2], %r48;
	mov.b16 	%rs1, 255;
	st.global.u8 	[%rd4+3], %rs1;
	ret;

}


// ===== COMPILED SASS (sm_100) =====

	.target	sm_100

	.elftype	@"ET_EXEC"


//--------------------- .note.nv.tkinfo           --------------------------
	.section	.note.nv.tkinfo,"",@"SHT_NOTE"
	.sectionflags	@"SHF_NOTE_NV_TKINFO"
	.tkinfo
        /*0018*/ 	.word	0x00000002
        /*0030*/ 	.string	""
        /*0030*/ 	.string	"ptxas"
        /*0030*/ 	.string	"Cuda compilation tools, release 13.0, V13.0.88"
        /*0030*/ 	.string	"Build cuda_13.0.r13.0/compiler.36424714_0"
        /*0030*/ 	.string	"-arch sm_100 -m 64 "



//--------------------- .note.nv.cuinfo           --------------------------
	.section	.note.nv.cuinfo,"",@"SHT_NOTE"
	.sectionflags	@"SHF_NOTE_NV_CUINFO"
        /*0018*/ 	.short	0x0002
        /*001a*/ 	.short	0x0064
        /*001c*/ 	.short	0x0082
	.zero		2


//--------------------- .nv.info                  --------------------------
	.section	.nv.info,"",@"SHT_CUDA_INFO"
	.align	4


	//----- nvinfo : EIATTR_REGCOUNT
	.align		4
        /*0000*/ 	.byte	0x04, 0x2f
        /*0002*/ 	.short	(.L_1 - .L_0)
	.align		4
.L_0:
        /*0004*/ 	.word	index@(_Z6renderPhjjf)
        /*0008*/ 	.word	0x0000002e


	//----- nvinfo : EIATTR_FRAME_SIZE
	.align		4
.L_1:
        /*000c*/ 	.byte	0x04, 0x11
        /*000e*/ 	.short	(.L_3 - .L_2)
	.align		4
.L_2:
        /*0010*/ 	.word	index@($__internal_1_$__cuda_sm3x_div_rn_noftz_f32_slowpath)
        /*0014*/ 	.word	0x00000000


	//----- nvinfo : EIATTR_FRAME_SIZE
	.align		4
.L_3:
        /*0018*/ 	.byte	0x04, 0x11
        /*001a*/ 	.short	(.L_5 - .L_4)
	.align		4
.L_4:
        /*001c*/ 	.word	index@($__internal_0_$__cuda_sm20_sqrt_rn_f32_slowpath)
        /*0020*/ 	.word	0x00000000


	//----- nvinfo : EIATTR_FRAME_SIZE
	.align		4
.L_5:
        /*0024*/ 	.byte	0x04, 0x11
        /*0026*/ 	.short	(.L_7 - .L_6)
	.align		4
.L_6:
        /*0028*/ 	.word	index@(_Z6renderPhjjf)
        /*002c*/ 	.word	0x00000000


	//----- nvinfo : EIATTR_MIN_STACK_SIZE
	.align		4
.L_7:
        /*0030*/ 	.byte	0x04, 0x12
        /*0032*/ 	.short	(.L_9 - .L_8)
	.align		4
.L_8:
        /*0034*/ 	.word	index@(_Z6renderPhjjf)
        /*0038*/ 	.word	0x00000000
.L_9:


//--------------------- .nv.compat                --------------------------
	.section	.nv.compat,"",@"SHT_CUDA_COMPAT_INFO"
	.align	4
        /*0000*/ 	.byte	0x02, 0x09, 0x00, 0x00, 0x02, 0x02, 0x01, 0x00, 0x02, 0x05, 0x05, 0x00, 0x03, 0x07, 0x01, 0x01
        /*0010*/ 	.byte	0x02, 0x03, 0x00, 0x00, 0x02, 0x06, 0x01, 0x00, 0x04, 0x0b, 0x08, 0x00, 0x01, 0x00, 0x00, 0x00
        /*0020*/ 	.byte	0x00, 0x00, 0x00, 0x00


//--------------------- .nv.info._Z6renderPhjjf   --------------------------
	.section	.nv.info._Z6renderPhjjf,"",@"SHT_CUDA_INFO"
	.sectionflags	@""
	.align	4


	//----- nvinfo : EIATTR_CUDA_API_VERSION
	.align		4
        /*0000*/ 	.byte	0x04, 0x37
        /*0002*/ 	.short	(.L_11 - .L_10)
.L_10:
        /*0004*/ 	.word	0x00000082


	//----- nvinfo : EIATTR_KPARAM_INFO
	.align		4
.L_11:
        /*0008*/ 	.byte	0x04, 0x17
        /*000a*/ 	.short	(.L_13 - .L_12)
.L_12:
        /*000c*/ 	.word	0x00000000
        /*0010*/ 	.short	0x0003
        /*0012*/ 	.short	0x0010
        /*0014*/ 	.byte	0x00, 0xf0, 0x11, 0x00


	//----- nvinfo : EIATTR_KPARAM_INFO
	.align		4
.L_13:
        /*0018*/ 	.byte	0x04, 0x17
        /*001a*/ 	.short	(.L_15 - .L_14)
.L_14:
        /*001c*/ 	.word	0x00000000
        /*0020*/ 	.short	0x0002
        /*0022*/ 	.short	0x000c
        /*0024*/ 	.byte	0x00, 0xf0, 0x11, 0x00


	//----- nvinfo : EIATTR_KPARAM_INFO
	.align		4
.L_15:
        /*0028*/ 	.byte	0x04, 0x17
        /*002a*/ 	.short	(.L_17 - .L_16)
.L_16:
        /*002c*/ 	.word	0x00000000
        /*0030*/ 	.short	0x0001
        /*0032*/ 	.short	0x0008
        /*0034*/ 	.byte	0x00, 0xf0, 0x11, 0x00


	//----- nvinfo : EIATTR_KPARAM_INFO
	.align		4
.L_17:
        /*0038*/ 	.byte	0x04, 0x17
        /*003a*/ 	.short	(.L_19 - .L_18)
.L_18:
        /*003c*/ 	.word	0x00000000
        /*0040*/ 	.short	0x0000
        /*0042*/ 	.short	0x0000
        /*0044*/ 	.byte	0x00, 0xf5, 0x21, 0x00


	//----- nvinfo : EIATTR_SPARSE_MMA_MASK
	.align		4
.L_19:
        /*0048*/ 	.byte	0x03, 0x50
        /*004a*/ 	.short	0x0000


	//----- nvinfo : EIATTR_MAXREG_COUNT
	.align		4
        /*004c*/ 	.byte	0x03, 0x1b
        /*004e*/ 	.short	0x00ff


	//----- nvinfo : EIATTR_MERCURY_ISA_VERSION
	.align		4
        /*0050*/ 	.byte	0x03, 0x5f
        /*0052*/ 	.short	0x0101


	//----- nvinfo : EIATTR_VRC_CTA_INIT_COUNT
	.align		4
        /*0054*/ 	.byte	0x02, 0x4a
	.zero		1
	.zero		1


	//----- nvinfo : EIATTR_EXIT_INSTR_OFFSETS
	.align		4
        /*0058*/ 	.byte	0x04, 0x1c
        /*005a*/ 	.short	(.L_21 - .L_20)


	//   ....[0]....
.L_20:
        /*005c*/ 	.word	0x000038d0


	//----- nvinfo : EIATTR_CRS_STACK_SIZE
	.align		4
.L_21:
        /*0060*/ 	.byte	0x04, 0x1e
        /*0062*/ 	.short	(.L_23 - .L_22)
.L_22:
        /*0064*/ 	.word	0x00000000


	//----- nvinfo : EIATTR_CBANK_PARAM_SIZE
	.align		4
.L_23:
        /*0068*/ 	.byte	0x03, 0x19
        /*006a*/ 	.short	0x0014


	//----- nvinfo : EIATTR_PARAM_CBANK
	.align		4
        /*006c*/ 	.byte	0x04, 0x0a
        /*006e*/ 	.short	(.L_25 - .L_24)
	.align		4
.L_24:
        /*0070*/ 	.word	index@(.nv.constant0._Z6renderPhjjf)
        /*0074*/ 	.short	0x0380
        /*0076*/ 	.short	0x0014


	//----- nvinfo : EIATTR_SW_WAR
	.align		4
.L_25:
        /*0078*/ 	.byte	0x04, 0x36
        /*007a*/ 	.short	(.L_27 - .L_26)
.L_26:
        /*007c*/ 	.word	0x00000008
.L_27:


//--------------------- .nv.callgraph             --------------------------
	.section	.nv.callgraph,"",@"SHT_CUDA_CALLGRAPH"
	.align	4
	.sectionentsize	8
	.align		4
        /*0000*/ 	.word	0x00000000
	.align		4
        /*0004*/ 	.word	0xffffffff
	.align		4
        /*0008*/ 	.word	0x00000000
	.align		4
        /*000c*/ 	.word	0xfffffffe
	.align		4
        /*0010*/ 	.word	0x00000000
	.align		4
        /*0014*/ 	.word	0xfffffffd
	.align		4
        /*0018*/ 	.word	0x00000000
	.align		4
        /*001c*/ 	.word	0xfffffffc


//--------------------- .text._Z6renderPhjjf      --------------------------
	.section	.text._Z6renderPhjjf,"ax",@progbits
	.align	128
        .global         _Z6renderPhjjf
        .type           _Z6renderPhjjf,@function
        .size           _Z6renderPhjjf,(.L_x_100 - _Z6renderPhjjf)
        .other          _Z6renderPhjjf,@"STO_CUDA_ENTRY STV_DEFAULT"
_Z6renderPhjjf:
.text._Z6renderPhjjf:
[----:B------:R-:W-:Y:S01]  /*0000*/  LDC R1, c[0x0][0x37c] ;  /* 0x0000df00ff017b82 */ /* 0x000fe20000000800 */
[----:B------:R-:W0:Y:S07]  /*0010*/  S2R R0, SR_TID.Y ;  /* 0x0000000000007919 */ /* 0x000e2e0000002200 */
[----:B------:R-:W1:Y:S01]  /*0020*/  LDC R10, c[0x0][0x360] ;  /* 0x0000d800ff0a7b82 */ /* 0x000e620000000800 */
[----:B------:R-:W2:Y:S01]  /*0030*/  LDCU.64 UR4, c[0x0][0x388] ;  /* 0x00007100ff0477ac */ /* 0x000ea20008000a00 */
[----:B------:R-:W-:Y:S01]  /*0040*/  BSSY.RECONVERGENT B0, `(.L_x_0) ;  /* 0x000001e000007945 */ /* 0x000fe20003800200 */
[----:B------:R-:W1:Y:S05]  /*0050*/  S2R R3, SR_TID.X ;  /* 0x0000000000037919 */ /* 0x000e6a0000002100 */
[----:B------:R-:W0:Y:S08]  /*0060*/  S2UR UR7, SR_CTAID.Y ;  /* 0x00000000000779c3 */ /* 0x000e300000002600 */
[----:B------:R-:W0:Y:S01]  /*0070*/  LDC R7, c[0x0][0x364] ;  /* 0x0000d900ff077b82 */ /* 0x000e220000000800 */
[----:B--2---:R-:W-:-:S02]  /*0080*/  ULEA.HI UR5, UR5, UR5, URZ, 0x1 ;  /* 0x0000000505057291 */ /* 0x004fc4000f8f08ff */
[----:B------:R-:W-:Y:S02]  /*0090*/  ULEA.HI UR4, UR4, UR4, URZ, 0x1 ;  /* 0x0000000404047291 */ /* 0x000fe4000f8f08ff */
[----:B------:R-:W-:-:S03]  /*00a0*/  USHF.R.S32.HI UR5, URZ, 0x1, UR5 ;  /* 0x00000001ff057899 */ /* 0x000fc60008011405 */
[----:B------:R-:W1:Y:S01]  /*00b0*/  S2UR UR6, SR_CTAID.X ;  /* 0x00000000000679c3 */ /* 0x000e620000002500 */
[----:B------:R-:W-:Y:S01]  /*00c0*/  USHF.R.S32.HI UR4, URZ, 0x1, UR4 ;  /* 0x00000001ff047899 */ /* 0x000fe20008011404 */
[----:B0-----:R-:W-:Y:S02]  /*00d0*/  IMAD R7, R7, UR7, R0 ;  /* 0x0000000707077c24 */ /* 0x001fe4000f8e0200 */
[----:B-1----:R-:W-:-:S03]  /*00e0*/  IMAD R10, R10, UR6, R3 ;  /* 0x000000060a0a7c24 */ /* 0x002fc6000f8e0203 */
[----:B------:R-:W-:Y:S02]  /*00f0*/  IADD3 R3, PT, PT, R7, -UR5, RZ ;  /* 0x8000000507037c10 */ /* 0x000fe4000fffe0ff */
[----:B------:R-:W-:Y:S02]  /*0100*/  IADD3 R9, PT, PT, R10, -UR4, RZ ;  /* 0x800000040a097c10 */ /* 0x000fe4000fffe0ff */
[----:B------:R-:W-:Y:S02]  /*0110*/  I2FP.F32.S32 R3, R3 ;  /* 0x0000000300037245 */ /* 0x000fe40000201400 */
[----:B------:R-:W-:-:S03]  /*0120*/  I2FP.F32.S32 R9, R9 ;  /* 0x0000000900097245 */ /* 0x000fc60000201400 */
[----:B------:R-:W-:-:S04]  /*0130*/  FMUL R0, R3, R3 ;  /* 0x0000000303007220 */ /* 0x000fc80000400000 */
[----:B------:R-:W-:-:S04]  /*0140*/  FFMA R0, R9, R9, R0 ;  /* 0x0000000909007223 */ /* 0x000fc80000000000 */
[----:B------:R-:W-:-:S04]  /*0150*/  FADD R4, R0, 250000 ;  /* 0x4874240000047421 */ /* 0x000fc80000000000 */
[----:B------:R0:W1:Y:S01]  /*0160*/  MUFU.RSQ R5, R4 ;  /* 0x0000000400057308 */ /* 0x0000620000001400 */
[----:B------:R-:W-:-:S04]  /*0170*/  IADD3 R0, PT, PT, R4, -0xd000000, RZ ;  /* 0xf300000004007810 */ /* 0x000fc80007ffe0ff */
[----:B------:R-:W-:-:S13]  /*0180*/  ISETP.GT.U32.AND P0, PT, R0, 0x727fffff, PT ;  /* 0x727fffff0000780c */ /* 0x000fda0003f04070 */
[----:B01----:R-:W-:Y:S05]  /*0190*/  @!P0 BRA `(.L_x_1) ;  /* 0x0000000000108947 */ /* 0x003fea0003800000 */
[----:B------:R-:W-:-:S07]  /*01a0*/  MOV R8, 0x1c0 ;  /* 0x000001c000087802 */ /* 0x000fce0000000f00 */
[----:B------:R-:W-:Y:S05]  /*01b0*/  CALL.REL.NOINC `($__internal_0_$__cuda_sm20_sqrt_rn_f32_slowpath) ;  /* 0x0000003400c87944 */ /* 0x000fea0003c00000 */
[----:B------:R-:W-:Y:S01]  /*01c0*/  MOV R0, R34 ;  /* 0x0000002200007202 */ /* 0x000fe20000000f00 */
[----:B------:R-:W-:Y:S06]  /*01d0*/  BRA `(.L_x_2) ;  /* 0x0000000000107947 */ /* 0x000fec0003800000 */
.L_x_1:
[----:B------:R-:W-:Y:S01]  /*01e0*/  FMUL.FTZ R11, R4, R5 ;  /* 0x00000005040b7220 */ /* 0x000fe20000410000 */
[----:B------:R-:W-:-:S03]  /*01f0*/  FMUL.FTZ R5, R5, 0.5 ;  /* 0x3f00000005057820 */ /* 0x000fc60000410000 */
[----:B------:R-:W-:-:S04]  /*0200*/  FFMA R0, -R11, R11, R4 ;  /* 0x0000000b0b007223 */ /* 0x000fc80000000104 */
[----:B------:R-:W-:-:S07]  /*0210*/  FFMA R0, R0, R5, R11 ;  /* 0x0000000500007223 */ /* 0x000fce000000000b */
.L_x_2:
[----:B------:R-:W-:Y:S05]  /*0220*/  BSYNC.RECONVERGENT B0 ;  /* 0x0000000000007941 */ /* 0x000fea0003800200 */
.L_x_0:
[----:B------:R-:W0:Y:S01]  /*0230*/  MUFU.RCP R5, R0 ;  /* 0x0000000000057308 */ /* 0x000e220000001000 */
[----:B------:R-:W-:Y:S07]  /*0240*/  BSSY.RECONVERGENT B0, `(.L_x_3) ;  /* 0x000000c000007945 */ /* 0x000fee0003800200 */
[----:B------:R-:W1:Y:S01]  /*0250*/  FCHK P0, R9, R0 ;  /* 0x0000000009007302 */ /* 0x000e620000000000 */
[----:B0-----:R-:W-:-:S04]  /*0260*/  FFMA R2, R5, -R0, 1 ;  /* 0x3f80000005027423 */ /* 0x001fc80000000800 */
[----:B------:R-:W-:-:S04]  /*0270*/  FFMA R2, R5, R2, R5 ;  /* 0x0000000205027223 */ /* 0x000fc80000000005 */
[----:B------:R-:W-:-:S04]  /*0280*/  FFMA R5, R9, R2, RZ ;  /* 0x0000000209057223 */ /* 0x000fc800000000ff */
[----:B------:R-:W-:-:S04]  /*0290*/  FFMA R4, R5, -R0, R9 ;  /* 0x8000000005047223 */ /* 0x000fc80000000009 */
[----:B------:R-:W-:Y:S01]  /*02a0*/  FFMA R4, R2, R4, R5 ;  /* 0x0000000402047223 */ /* 0x000fe20000000005 */
[----:B-1----:R-:W-:Y:S06]  /*02b0*/  @!P0 BRA `(.L_x_4) ;  /* 0x0000000000108947 */ /* 0x002fec0003800000 */
[----:B------:R-:W-:Y:S02]  /*02c0*/  MOV R5, R9 ;  /* 0x0000000900057202 */ /* 0x000fe40000000f00 */
[----:B------:R-:W-:Y:S02]  /*02d0*/  MOV R4, R0 ;  /* 0x0000000000047202 */ /* 0x000fe40000000f00 */
[----:B------:R-:W-:-:S07]  /*02e0*/  MOV R8, 0x300 ;  /* 0x0000030000087802 */ /* 0x000fce0000000f00 */
[----:B------:R-:W-:Y:S05]  /*02f0*/  CALL.REL.NOINC `($__internal_1_$__cuda_sm3x_div_rn_noftz_f32_slowpath) ;  /* 0x0000003400d07944 */ /* 0x000fea0003c00000 */
.L_x_4:
[----:B------:R-:W-:Y:S05]  /*0300*/  BSYNC.RECONVERGENT B0 ;  /* 0x0000000000007941 */ /* 0x000fea0003800200 */
.L_x_3:
[----:B------:R-:W0:Y:S01]  /*0310*/  MUFU.RCP R5, R0 ;  /* 0x0000000000057308 */ /* 0x000e220000001000 */
[----:B------:R-:W-:Y:S01]  /*0320*/  BSSY.RECONVERGENT B0, `(.L_x_5) ;  /* 0x000000d000007945 */ /* 0x000fe20003800200 */
[----:B------:R-:W-:-:S06]  /*0330*/  MOV R9, R4 ;  /* 0x0000000400097202 */ /* 0x000fcc0000000f00 */
        /* <DEDUP_REMOVED lines=11> */
.L_x_6:
[----:B------:R-:W-:Y:S05]  /*03f0*/  BSYNC.RECONVERGENT B0 ;  /* 0x0000000000007941 */ /* 0x000fea0003800200 */
.L_x_5:
[----:B------:R-:W0:Y:S01]  /*0400*/  MUFU.RCP R3, R0 ;  /* 0x0000000000037308 */ /* 0x000e220000001000 */
[----:B------:R-:W-:Y:S01]  /*0410*/  UMOV UR4, 0x43fa0000 ;  /* 0x43fa000000047882 */ /* 0x000fe20000000000 */
[----:B------:R-:W-:Y:S01]  /*0420*/  BSSY.RECONVERGENT B0, `(.L_x_7) ;  /* 0x000000e000007945 */ /* 0x000fe20003800200 */
[----:B------:R-:W-:Y:S02]  /*0430*/  MOV R5, UR4 ;  /* 0x0000000400057c02 */ /* 0x000fe40008000f00 */
[----:B------:R-:W-:-:S03]  /*0440*/  MOV R11, R4 ;  /* 0x00000004000b7202 */ /* 0x000fc60000000f00 */
[----:B------:R-:W1:Y:S01]  /*0450*/  FCHK P0, R5, R0 ;  /* 0x0000000005007302 */ /* 0x000e620000000000 */
[----:B0-----:R-:W-:-:S04]  /*0460*/  FFMA R2, R3, -R0, 1 ;  /* 0x3f80000003027423 */ /* 0x001fc80000000800 */
[----:B------:R-:W-:-:S04]  /*0470*/  FFMA R2, R3, R2, R3 ;  /* 0x0000000203027223 */ /* 0x000fc80000000003 */
[----:B------:R-:W-:-:S04]  /*0480*/  FFMA R3, R2, 500, RZ ;  /* 0x43fa000002037823 */ /* 0x000fc800000000ff */
[----:B------:R-:W-:-:S04]  /*0490*/  FFMA R6, R3, -R0, 500 ;  /* 0x43fa000003067423 */ /* 0x000fc80000000800 */
[----:B------:R-:W-:Y:S01]  /*04a0*/  FFMA R4, R2, R6, R3 ;  /* 0x0000000602047223 */ /* 0x000fe20000000003 */
[----:B-1----:R-:W-:Y:S06]  /*04b0*/  @!P0 BRA `(.L_x_8) ;  /* 0x0000000000108947 */ /* 0x002fec0003800000 */
[----:B------:R-:W-:Y:S01]  /*04c0*/  HFMA2 R5, -RZ, RZ, 3.98828125, 0 ;  /* 0x43fa0000ff057431 */ /* 0x000fe200000001ff */
[----:B------:R-:W-:Y:S02]  /*04d0*/  MOV R4, R0 ;  /* 0x0000000000047202 */ /* 0x000fe40000000f00 */
[----:B------:R-:W-:-:S07]  /*04e0*/  MOV R8, 0x500 ;  /* 0x0000050000087802 */ /* 0x000fce0000000f00 */
[----:B------:R-:W-:Y:S05]  /*04f0*/  CALL.REL.NOINC `($__internal_1_$__cuda_sm3x_div_rn_noftz_f32_slowpath) ;  /* 0x0000003400507944 */ /* 0x000fea0003c00000 */
.L_x_8:
[----:B------:R-:W-:Y:S05]  /*0500*/  BSYNC.RECONVERGENT B0 ;  /* 0x0000000000007941 */ /* 0x000fea0003800200 */
.L_x_7:
[----:B------:R-:W-:Y:S01]  /*0510*/  HFMA2 R13, -RZ, RZ, -3.98828125, 0 ;  /* 0xc3fa0000ff0d7431 */ /* 0x000fe200000001ff */
[----:B------:R-:W-:Y:S01]  /*0520*/  BSSY.RECONVERGENT B0, `(.L_x_9) ;  /* 0x0000327000007945 */ /* 0x000fe20003800200 */
[----:B------:R-:W-:Y:S01]  /*0530*/  HFMA2 R20, -RZ, RZ, 0, 0 ;  /* 0x00000000ff147431 */ /* 0x000fe200000001ff */
[----:B------:R-:W-:Y:S02]  /*0540*/  MOV R12, R4 ;  /* 0x00000004000c7202 */ /* 0x000fe40000000f00 */
[----:B------:R-:W-:Y:S02]  /*0550*/  CS2R R14, SRZ ;  /* 0x00000000000e7805 */ /* 0x000fe4000001ff00 */
[----:B------:R-:W-:Y:S02]  /*0560*/  CS2R R16, SRZ ;  /* 0x0000000000107805 */ /* 0x000fe4000001ff00 */
[----:B------:R-:W-:Y:S01]  /*0570*/  MOV R18, RZ ;  /* 0x000000ff00127202 */ /* 0x000fe20000000f00 */
[----:B------:R-:W0:Y:S06]  /*0580*/  LDCU.64 UR4, c[0x0][0x358] ;  /* 0x00006b00ff0477ac */ /* 0x000e2c0008000a00 */
.L_x_85:
[----:B------:R-:W-:Y:S01]  /*0590*/  FADD R5, R18, -100 ;  /* 0xc2c8000012057421 */ /* 0x000fe20000000000 */
[----:B------:R-:W-:Y:S01]  /*05a0*/  FMUL R2, R20, R11 ;  /* 0x0000000b14027220 */ /* 0x000fe20000400000 */
[----:B------:R-:W-:Y:S01]  /*05b0*/  FMUL R0, R13, R12 ;  /* 0x0000000c0d007220 */ /* 0x000fe20000400000 */
[----:B------:R-:W-:Y:S01]  /*05c0*/  BSSY.RECONVERGENT B3, `(.L_x_10) ;  /* 0x0000068000037945 */ /* 0x000fe20003800200 */
[----:B------:R-:W-:Y:S01]  /*05d0*/  MOV R19, RZ ;  /* 0x000000ff00137202 */ /* 0x000fe20000000f00 */
[----:B------:R-:W-:Y:S01]  /*05e0*/  FFMA R3, R5, R9, R2 ;  /* 0x0000000905037223 */ /* 0x000fe20000000002 */
[----:B------:R-:W-:-:S04]  /*05f0*/  MOV R2, 0x447a0000 ;  /* 0x447a000000027802 */ /* 0x000fc80000000f00 */
[----:B------:R-:W-:-:S13]  /*0600*/  FSETP.GT.AND P0, PT, R3, -R0, PT ;  /* 0x800000000300720b */ /* 0x000fda0003f04000 */
[----:B------:R-:W-:Y:S05]  /*0610*/  @P0 BRA `(.L_x_11) ;  /* 0x0000000400880947 */ /* 0x000fea0003800000 */
[----:B------:R-:W-:Y:S01]  /*0620*/  FMUL R4, R20, R20 ;  /* 0x0000001414047220 */ /* 0x000fe20000400000 */
[----:B------:R-:W-:-:S03]  /*0630*/  FADD R23, R3, R0 ;  /* 0x0000000003177221 */ /* 0x000fc60000000000 */
[----:B------:R-:W-:-:S04]  /*0640*/  FFMA R4, R5, R5, R4 ;  /* 0x0000000505047223 */ /* 0x000fc80000000004 */
[----:B------:R-:W-:-:S04]  /*0650*/  FFMA R4, R13, R13, R4 ;  /* 0x0000000d0d047223 */ /* 0x000fc80000000004 */
[----:B------:R-:W-:-:S05]  /*0660*/  FFMA R4, R23, R23, -R4 ;  /* 0x0000001717047223 */ /* 0x000fca0000000804 */
[----:B------:R-:W-:-:S13]  /*0670*/  FSETP.GEU.AND P0, PT, R4, -10000, PT ;  /* 0xc61c40000400780b */ /* 0x000fda0003f0e000 */
[----:B------:R-:W-:Y:S05]  /*0680*/  @!P0 BRA `(.L_x_11) ;  /* 0x00000004006c8947 */ /* 0x000fea0003800000 */
[----:B------:R-:W-:Y:S01]  /*0690*/  FADD R3, R4, 10000 ;  /* 0x461c400004037421 */ /* 0x000fe20000000000 */
[----:B------:R-:W-:Y:S03]  /*06a0*/  BSSY.RECONVERGENT B1, `(.L_x_12) ;  /* 0x000000d000017945 */ /* 0x000fe60003800200 */
[----:B------:R1:W2:Y:S01]  /*06b0*/  MUFU.RSQ R4, R3 ;  /* 0x0000000300047308 */ /* 0x0002a20000001400 */
[----:B------:R-:W-:-:S04]  /*06c0*/  IADD3 R5, PT, PT, R3, -0xd000000, RZ ;  /* 0xf300000003057810 */ /* 0x000fc80007ffe0ff */
[----:B------:R-:W-:-:S13]  /*06d0*/  ISETP.GT.U32.AND P0, PT, R5, 0x727fffff, PT ;  /* 0x727fffff0500780c */ /* 0x000fda0003f04070 */
[----:B-12---:R-:W-:Y:S05]  /*06e0*/  @!P0 BRA `(.L_x_13) ;  /* 0x0000000000108947 */ /* 0x006fea0003800000 */
[----:B------:R-:W-:Y:S02]  /*06f0*/  MOV R4, R3 ;  /* 0x0000000300047202 */ /* 0x000fe40000000f00 */
[----:B------:R-:W-:-:S07]  /*0700*/  MOV R8, 0x720 ;  /* 0x0000072000087802 */ /* 0x000fce0000000f00 */
[----:B0-----:R-:W-:Y:S05]  /*0710*/  CALL.REL.NOINC `($__internal_0_$__cuda_sm20_sqrt_rn_f32_slowpath) ;  /* 0x0000003000707944 */ /* 0x001fea0003c00000 */
[----:B------:R-:W-:Y:S05]  /*0720*/  BRA `(.L_x_14) ;  /* 0x0000000000107947 */ /* 0x000fea0003800000 */
.L_x_13:
[----:B------:R-:W-:Y:S01]  /*0730*/  FMUL.FTZ R34, R3, R4 ;  /* 0x0000000403227220 */ /* 0x000fe20000410000 */
[----:B------:R-:W-:-:S03]  /*0740*/  FMUL.FTZ R4, R4, 0.5 ;  /* 0x3f00000004047820 */ /* 0x000fc60000410000 */
[----:B------:R-:W-:-:S04]  /*0750*/  FFMA R3, -R34, R34, R3 ;  /* 0x0000002222037223 */ /* 0x000fc80000000103 */
[----:B------:R-:W-:-:S07]  /*0760*/  FFMA R34, R3, R4, R34 ;  /* 0x0000000403227223 */ /* 0x000fce0000000022 */
.L_x_14:
[----:B0-----:R-:W-:Y:S05]  /*0770*/  BSYNC.RECONVERGENT B1 ;  /* 0x0000000000017941 */ /* 0x001fea0003800200 */
.L_x_12:
[C---:B------:R-:W-:Y:S01]  /*0780*/  FSETP.GT.AND P0, PT, -R23.reuse, R34, PT ;  /* 0x000000221700720b */ /* 0x040fe20003f04100 */
[----:B------:R-:W-:-:S12]  /*0790*/  FADD R3, -R23, -R34 ;  /* 0x8000002217037221 */ /* 0x000fd80000000100 */
[----:B------:R-:W-:-:S05]  /*07a0*/  @!P0 FADD R3, -R23, R34 ;  /* 0x0000002217038221 */ /* 0x000fca0000000100 */
[----:B------:R-:W-:-:S13]  /*07b0*/  FSETP.GEU.AND P0, PT, R3, 1000, PT ;  /* 0x447a00000300780b */ /* 0x000fda0003f0e000 */
[----:B------:R-:W-:Y:S05]  /*07c0*/  @P0 BRA `(.L_x_11) ;  /* 0x00000004001c0947 */ /* 0x000fea0003800000 */
[C---:B------:R-:W-:Y:S01]  /*07d0*/  FFMA R2, R3.reuse, R9, R18 ;  /* 0x0000000903027223 */ /* 0x040fe20000000012 */
[C---:B------:R-:W-:Y:S01]  /*07e0*/  FFMA R6, R3.reuse, R11, R20 ;  /* 0x0000000b03067223 */ /* 0x040fe20000000014 */
[----:B------:R-:W-:Y:S02]  /*07f0*/  BSSY.RECONVERGENT B1, `(.L_x_15) ;  /* 0x0000015000017945 */ /* 0x000fe40003800200 */
[----:B------:R-:W-:Y:S01]  /*0800*/  FADD R22, R2, -100 ;  /* 0xc2c8000002167421 */ /* 0x000fe20000000000 */
[----:B------:R-:W-:Y:S01]  /*0810*/  FMUL R6, R6, 100 ;  /* 0x42c8000006067820 */ /* 0x000fe20000400000 */
[----:B------:R-:W-:Y:S02]  /*0820*/  FFMA R2, R3, R12, R13 ;  /* 0x0000000c03027223 */ /* 0x000fe4000000000d */
[----:B------:R-:W-:Y:S01]  /*0830*/  FMUL R22, R22, 100 ;  /* 0x42c8000016167820 */ /* 0x000fe20000400000 */
[----:B------:R-:W-:Y:S01]  /*0840*/  FMUL R5, R6, R6 ;  /* 0x0000000606057220 */ /* 0x000fe20000400000 */
[----:B------:R-:W-:-:S03]  /*0850*/  FMUL R2, R2, 100 ;  /* 0x42c8000002027820 */ /* 0x000fc60000400000 */
[----:B------:R-:W-:-:S04]  /*0860*/  FFMA R5, R22, R22, R5 ;  /* 0x0000001616057223 */ /* 0x000fc80000000005 */
[----:B------:R-:W-:-:S04]  /*0870*/  FFMA R4, R2, R2, R5 ;  /* 0x0000000202047223 */ /* 0x000fc80000000005 */
        /* <DEDUP_REMOVED lines=8> */
.L_x_16:
[----:B------:R-:W-:Y:S01]  /*0900*/  FMUL.FTZ R19, R4, R5 ;  /* 0x0000000504137220 */ /* 0x000fe20000410000 */
[----:B------:R-:W-:-:S03]  /*0910*/  FMUL.FTZ R5, R5, 0.5 ;  /* 0x3f00000005057820 */ /* 0x000fc60000410000 */
[----:B------:R-:W-:-:S04]  /*0920*/  FFMA R4, -R19, R19, R4 ;  /* 0x0000001313047223 */ /* 0x000fc80000000104 */
[----:B------:R-:W-:-:S07]  /*0930*/  FFMA R19, R4, R5, R19 ;  /* 0x0000000504137223 */ /* 0x000fce0000000013 */
.L_x_17:
[----:B------:R-:W-:Y:S05]  /*0940*/  BSYNC.RECONVERGENT B1 ;  /* 0x0000000000017941 */ /* 0x000fea0003800200 */
.L_x_15:
        /* <DEDUP_REMOVED lines=13> */
.L_x_19:
[----:B------:R-:W-:Y:S05]  /*0a20*/  BSYNC.RECONVERGENT B4 ;  /* 0x0000000000047941 */ /* 0x000fea0003800200 */
.L_x_18:
        /* <DEDUP_REMOVED lines=14> */
.L_x_21:
[----:B------:R-:W-:Y:S05]  /*0b10*/  BSYNC.RECONVERGENT B4 ;  /* 0x0000000000047941 */ /* 0x000fea0003800200 */
.L_x_20:
        /* <DEDUP_REMOVED lines=14> */
.L_x_23:
[----:B------:R-:W-:Y:S05]  /*0c00*/  BSYNC.RECONVERGENT B4 ;  /* 0x0000000000047941 */ /* 0x000fea0003800200 */
.L_x_22:
[----:B------:R-:W-:Y:S01]  /*0c10*/  HFMA2 R19, -RZ, RZ, 1.875, 0 ;  /* 0x3f800000ff137431 */ /* 0x000fe200000001ff */
[----:B------:R-:W-:Y:S02]  /*0c20*/  MOV R21, R4 ;  /* 0x0000000400157202 */ /* 0x000fe40000000f00 */
[----:B------:R-:W-:-:S07]  /*0c30*/  MOV R2, R3 ;  /* 0x0000000300027202 */ /* 0x000fce0000000f00 */
.L_x_11:
[----:B0-----:R-:W-:Y:S05]  /*0c40*/  BSYNC.RECONVERGENT B3 ;  /* 0x0000000000037941 */ /* 0x001fea0003800200 */
.L_x_10:
[----:B------:R-:W-:Y:S01]  /*0c50*/  FADD R4, R20, -100 ;  /* 0xc2c8000014047421 */ /* 0x000fe20000000000 */
[----:B------:R-:W-:Y:S01]  /*0c60*/  BSSY.RECONVERGENT B3, `(.L_x_24) ;  /* 0x0000069000037945 */ /* 0x000fe20003800200 */
[----:B------:R-:W-:Y:S02]  /*0c70*/  MOV R23, RZ ;  /* 0x000000ff00177202 */ /* 0x000fe40000000f00 */
[----:B------:R-:W-:-:S04]  /*0c80*/  FMUL R3, R4, R11 ;  /* 0x0000000b04037220 */ /* 0x000fc80000400000 */
[----:B------:R-:W-:-:S05]  /*0c90*/  FFMA R3, R18, R9, R3 ;  /* 0x0000000912037223 */ /* 0x000fca0000000003 */
        /* <DEDUP_REMOVED lines=11> */
[----:B------:R0:W1:Y:S01]  /*0d50*/  MUFU.RSQ R4, R3 ;  /* 0x0000000300047308 */ /* 0x0000620000001400 */
[----:B------:R-:W-:-:S04]  /*0d60*/  IADD3 R5, PT, PT, R3, -0xd000000, RZ ;  /* 0xf300000003057810 */ /* 0x000fc80007ffe0ff */
[----:B------:R-:W-:-:S13]  /*0d70*/  ISETP.GT.U32.AND P0, PT, R5, 0x727fffff, PT ;  /* 0x727fffff0500780c */ /* 0x000fda0003f04070 */
[----:B01----:R-:W-:Y:S05]  /*0d80*/  @!P0 BRA `(.L_x_27) ;  /* 0x0000000000108947 */ /* 0x003fea0003800000 */
[----:B------:R-:W-:Y:S02]  /*0d90*/  MOV R4, R3 ;  /* 0x0000000300047202 */ /* 0x000fe40000000f00 */
[----:B------:R-:W-:-:S07]  /*0da0*/  MOV R8, 0xdc0 ;  /* 0x00000dc000087802 */ /* 0x000fce0000000f00 */
[----:B------:R-:W-:Y:S05]  /*0db0*/  CALL.REL.NOINC `($__internal_0_$__cuda_sm20_sqrt_rn_f32_slowpath) ;  /* 0x0000002800c87944 */ /* 0x000fea0003c00000 */
[----:B------:R-:W-:Y:S05]  /*0dc0*/  BRA `(.L_x_28) ;  /* 0x0000000000107947 */ /* 0x000fea0003800000 */
.L_x_27:
[----:B------:R-:W-:Y:S01]  /*0dd0*/  FMUL.FTZ R34, R3, R4 ;  /* 0x0000000403227220 */ /* 0x000fe20000410000 */
[----:B------:R-:W-:-:S03]  /*0de0*/  FMUL.FTZ R4, R4, 0.5 ;  /* 0x3f00000004047820 */ /* 0x000fc60000410000 */
[----:B------:R-:W-:-:S04]  /*0df0*/  FFMA R3, -R34, R34, R3 ;  /* 0x0000002222037223 */ /* 0x000fc80000000103 */
[----:B------:R-:W-:-:S07]  /*0e00*/  FFMA R34, R3, R4, R34 ;  /* 0x0000000403227223 */ /* 0x000fce0000000022 */
.L_x_28:
[----:B------:R-:W-:Y:S05]  /*0e10*/  BSYNC.RECONVERGENT B1 ;  /* 0x0000000000017941 */ /* 0x000fea0003800200 */
.L_x_26:
[C---:B------:R-:W-:Y:S01]  /*0e20*/  FSETP.GT.AND P0, PT, -R25.reuse, R34, PT ;  /* 0x000000221900720b */ /* 0x040fe20003f04100 */
[----:B------:R-:W-:-:S12]  /*0e30*/  FADD R3, -R25, -R34 ;  /* 0x8000002219037221 */ /* 0x000fd80000000100 */
[----:B------:R-:W-:-:S05]  /*0e40*/  @!P0 FADD R3, -R25, R34 ;  /* 0x0000002219038221 */ /* 0x000fca0000000100 */
[----:B------:R-:W-:-:S13]  /*0e50*/  FSETP.GEU.AND P0, PT, R3, R2, PT ;  /* 0x000000020300720b */ /* 0x000fda0003f0e000 */
[----:B------:R-:W-:Y:S05]  /*0e60*/  @P0 BRA `(.L_x_25) ;  /* 0x0000000400200947 */ /* 0x000fea0003800000 */
[C---:B------:R-:W-:Y:S01]  /*0e70*/  FFMA R2, R3.reuse, R11, R20 ;  /* 0x0000000b03027223 */ /* 0x040fe20000000014 */
[----:B------:R-:W-:Y:S01]  /*0e80*/  FFMA R22, R3, R9, R18 ;  /* 0x0000000903167223 */ /* 0x000fe20000000012 */
[----:B------:R-:W-:Y:S02]  /*0e90*/  BSSY.RECONVERGENT B1, `(.L_x_29) ;  /* 0x0000015000017945 */ /* 0x000fe40003800200 */
[----:B------:R-:W-:Y:S01]  /*0ea0*/  FADD R2, R2, -100 ;  /* 0xc2c8000002027421 */ /* 0x000fe20000000000 */
[----:B------:R-:W-:-:S03]  /*0eb0*/  FMUL R22, R22, 100 ;  /* 0x42c8000016167820 */ /* 0x000fc60000400000 */
[----:B------:R-:W-:Y:S01]  /*0ec0*/  FMUL R6, R2, 100 ;  /* 0x42c8000002067820 */ /* 0x000fe20000400000 */
[----:B------:R-:W-:-:S03]  /*0ed0*/  FFMA R2, R3, R12, R13 ;  /* 0x0000000c03027223 */ /* 0x000fc6000000000d */
        /* <DEDUP_REMOVED lines=12> */
.L_x_30:
[----:B------:R-:W-:Y:S01]  /*0fa0*/  FMUL.FTZ R19, R4, R5 ;  /* 0x0000000504137220 */ /* 0x000fe20000410000 */
[----:B------:R-:W-:-:S03]  /*0fb0*/  FMUL.FTZ R5, R5, 0.5 ;  /* 0x3f00000005057820 */ /* 0x000fc60000410000 */
[----:B------:R-:W-:-:S04]  /*0fc0*/  FFMA R4, -R19, R19, R4 ;  /* 0x0000001313047223 */ /* 0x000fc80000000104 */
[----:B------:R-:W-:-:S07]  /*0fd0*/  FFMA R19, R4, R5, R19 ;  /* 0x0000000504137223 */ /* 0x000fce0000000013 */
.L_x_31:
[----:B------:R-:W-:Y:S05]  /*0fe0*/  BSYNC.RECONVERGENT B1 ;  /* 0x0000000000017941 */ /* 0x000fea0003800200 */
.L_x_29:
        /* <DEDUP_REMOVED lines=13> */
.L_x_33:
[----:B------:R-:W-:Y:S05]  /*10c0*/  BSYNC.RECONVERGENT B4 ;  /* 0x0000000000047941 */ /* 0x000fea0003800200 */
.L_x_32:
        /* <DEDUP_REMOVED lines=14> */
.L_x_35:
[----:B------:R-:W-:Y:S05]  /*11b0*/  BSYNC.RECONVERGENT B4 ;  /* 0x0000000000047941 */ /* 0x000fea0003800200 */
.L_x_34:
        /* <DEDUP_REMOVED lines=14> */
.L_x_37:
[----:B------:R-:W-:Y:S05]  /*12a0*/  BSYNC.RECONVERGENT B4 ;  /* 0x0000000000047941 */ /* 0x000fea0003800200 */
.L_x_36:
[----:B------:R-:W-:Y:S01]  /*12b0*/  HFMA2 R19, -RZ, RZ, 0, 0 ;  /* 0x00000000ff137431 */ /* 0x000fe200000001ff */
[----:B------:R-:W-:Y:S02]  /*12c0*/  MOV R21, R4 ;  /* 0x0000000400157202 */ /* 0x000fe40000000f00 */
[----:B------:R-:W-:Y:S02]  /*12d0*/  MOV R2, R3 ;  /* 0x0000000300027202 */ /* 0x000fe40000000f00 */
[----:B------:R-:W-:-:S07]  /*12e0*/  MOV R23, 0x3f800000 ;  /* 0x3f80000000177802 */ /* 0x000fce0000000f00 */
.L_x_25:
[----:B------:R-:W-:Y:S05]  /*12f0*/  BSYNC.RECONVERGENT B3 ;  /* 0x0000000000037941 */ /* 0x000fea0003800200 */
.L_x_24:
[----:B------:R-:W-:Y:S01]  /*1300*/  FADD R6, R20, -150 ;  /* 0xc316000014067421 */ /* 0x000fe20000000000 */
[----:B------:R-:W-:Y:S01]  /*1310*/  FADD R5, R18, -150 ;  /* 0xc316000012057421 */ /* 0x000fe20000000000 */
[----:B------:R-:W-:Y:S01]  /*1320*/  BSSY.RECONVERGENT B3, `(.L_x_38) ;  /* 0x000006b000037945 */ /* 0x000fe20003800200 */
[----:B------:R-:W-:Y:S02]  /*1330*/  HFMA2 R26, -RZ, RZ, 0, 0 ;  /* 0x00000000ff1a7431 */ /* 0x000fe400000001ff */
[----:B------:R-:W-:-:S04]  /*1340*/  FMUL R4, R6, R11 ;  /* 0x0000000b06047220 */ /* 0x000fc80000400000 */
[----:B------:R-:W-:-:S05]  /*1350*/  FFMA R3, R5, R9, R4 ;  /* 0x0000000905037223 */ /* 0x000fca0000000004 */
[----:B------:R-:W-:Y:S01]  /*1360*/  FSETP.GT.AND P0, PT, R3, -R0, PT ;  /* 0x800000000300720b */ /* 0x000fe20003f04000 */
[----:B------:R-:W-:-:S12]  /*1370*/  FADD R3, R0, R3 ;  /* 0x0000000300037221 */ /* 0x000fd80000000000 */
[----:B------:R-:W-:Y:S05]  /*1380*/  @P0 BRA `(.L_x_39) ;  /* 0x0000000400900947 */ /* 0x000fea0003800000 */
[----:B------:R-:W-:-:S04]  /*1390*/  FMUL R0, R6, R6 ;  /* 0x0000000606007220 */ /* 0x000fc80000400000 */
        /* <DEDUP_REMOVED lines=11> */
[----:B------:R-:W-:-:S07]  /*1450*/  MOV R8, 0x1470 ;  /* 0x0000147000087802 */ /* 0x000fce0000000f00 */
[----:B------:R-:W-:Y:S05]  /*1460*/  CALL.REL.NOINC `($__internal_0_$__cuda_sm20_sqrt_rn_f32_slowpath) ;  /* 0x00000024001c7944 */ /* 0x000fea0003c00000 */
[----:B------:R-:W-:Y:S05]  /*1470*/  BRA `(.L_x_42) ;  /* 0x0000000000107947 */ /* 0x000fea0003800000 */
.L_x_41:
[----:B------:R-:W-:Y:S01]  /*1480*/  FMUL.FTZ R34, R4, R5 ;  /* 0x0000000504227220 */ /* 0x000fe20000410000 */
[----:B------:R-:W-:-:S03]  /*1490*/  FMUL.FTZ R0, R5, 0.5 ;  /* 0x3f00000005007820 */ /* 0x000fc60000410000 */
[----:B------:R-:W-:-:S04]  /*14a0*/  FFMA R5, -R34, R34, R4 ;  /* 0x0000002222057223 */ /* 0x000fc80000000104 */
[----:B------:R-:W-:-:S07]  /*14b0*/  FFMA R34, R5, R0, R34 ;  /* 0x0000000005227223 */ /* 0x000fce0000000022 */
.L_x_42:
[----:B------:R-:W-:Y:S05]  /*14c0*/  BSYNC.RECONVERGENT B1 ;  /* 0x0000000000017941 */ /* 0x000fea0003800200 */
.L_x_40:
        /* <DEDUP_REMOVED lines=9> */
[----:B------:R-:W-:Y:S01]  /*1560*/  FADD R19, R2, -150 ;  /* 0xc316000002137421 */ /* 0x000fe20000000000 */
[----:B------:R-:W-:Y:S02]  /*1570*/  FFMA R2, R0, R12, R13 ;  /* 0x0000000c00027223 */ /* 0x000fe4000000000d */
[----:B------:R-:W-:Y:S01]  /*1580*/  FMUL R3, R3, 100 ;  /* 0x42c8000003037820 */ /* 0x000fe20000400000 */
[----:B------:R-:W-:Y:S01]  /*1590*/  FMUL R19, R19, 100 ;  /* 0x42c8000013137820 */ /* 0x000fe20000400000 */
[----:B------:R-:W-:-:S02]  /*15a0*/  FMUL R2, R2, 100 ;  /* 0x42c8000002027820 */ /* 0x000fc40000400000 */
[----:B------:R-:W-:-:S04]  /*15b0*/  FMUL R4, R3, R3 ;  /* 0x0000000303047220 */ /* 0x000fc80000400000 */
[----:B------:R-:W-:-:S04]  /*15c0*/  FFMA R5, R19, R19, R4 ;  /* 0x0000001313057223 */ /* 0x000fc80000000004 */
[----:B------:R-:W-:-:S04]  /*15d0*/  FFMA R5, R2, R2, R5 ;  /* 0x0000000202057223 */ /* 0x000fc80000000005 */
[----:B------:R0:W1:Y:S01]  /*15e0*/  MUFU.RSQ R4, R5 ;  /* 0x0000000500047308 */ /* 0x0000620000001400 */
[----:B------:R-:W-:-:S04]  /*15f0*/  IADD3 R6, PT, PT, R5, -0xd000000, RZ ;  /* 0xf300000005067810 */ /* 0x000fc80007ffe0ff */
[----:B------:R-:W-:-:S13]  /*1600*/  ISETP.GT.U32.AND P0, PT, R6, 0x727fffff, PT ;  /* 0x727fffff0600780c */ /* 0x000fda0003f04070 */
[----:B01----:R-:W-:Y:S05]  /*1610*/  @!P0 BRA `(.L_x_44) ;  /* 0x0000000000148947 */ /* 0x003fea0003800000 */
[----:B------:R-:W-:Y:S02]  /*1620*/  MOV R4, R5 ;  /* 0x0000000500047202 */ /* 0x000fe40000000f00 */
[----:B------:R-:W-:-:S07]  /*1630*/  MOV R8, 0x1650 ;  /* 0x0000165000087802 */ /* 0x000fce0000000f00 */
[----:B------:R-:W-:Y:S05]  /*1640*/  CALL.REL.NOINC `($__internal_0_$__cuda_sm20_sqrt_rn_f32_slowpath) ;  /* 0x0000002000a47944 */ /* 0x000fea0003c00000 */
[----:B------:R-:W-:Y:S01]  /*1650*/  MOV R6, R34 ;  /* 0x0000002200067202 */ /* 0x000fe20000000f00 */
[----:B------:R-:W-:Y:S06]  /*1660*/  BRA `(.L_x_45) ;  /* 0x0000000000107947 */ /* 0x000fec0003800000 */
.L_x_44:
[----:B------:R-:W-:Y:S01]  /*1670*/  FMUL.FTZ R6, R5, R4 ;  /* 0x0000000405067220 */ /* 0x000fe20000410000 */
[----:B------:R-:W-:-:S03]  /*1680*/  FMUL.FTZ R4, R4, 0.5 ;  /* 0x3f00000004047820 */ /* 0x000fc60000410000 */
[----:B------:R-:W-:-:S04]  /*1690*/  FFMA R5, -R6, R6, R5 ;  /* 0x0000000606057223 */ /* 0x000fc80000000105 */
[----:B------:R-:W-:-:S07]  /*16a0*/  FFMA R6, R5, R4, R6 ;  /* 0x0000000405067223 */ /* 0x000fce0000000006 */
.L_x_45:
[----:B------:R-:W-:Y:S05]  /*16b0*/  BSYNC.RECONVERGENT B1 ;  /* 0x0000000000017941 */ /* 0x000fea0003800200 */
.L_x_43:
        /* <DEDUP_REMOVED lines=13> */
.L_x_47:
[----:B------:R-:W-:Y:S05]  /*1790*/  BSYNC.RECONVERGENT B4 ;  /* 0x0000000000047941 */ /* 0x000fea0003800200 */
.L_x_46:
        /* <DEDUP_REMOVED lines=14> */
.L_x_49:
[----:B------:R-:W-:Y:S05]  /*1880*/  BSYNC.RECONVERGENT B4 ;  /* 0x0000000000047941 */ /* 0x000fea0003800200 */
.L_x_48:
        /* <DEDUP_REMOVED lines=14> */
.L_x_51:
[----:B------:R-:W-:Y:S05]  /*1970*/  BSYNC.RECONVERGENT B4 ;  /* 0x0000000000047941 */ /* 0x000fea0003800200 */
.L_x_50:
[----:B------:R-:W-:Y:S01]  /*1980*/  HFMA2 R23, -RZ, RZ, 0, 0 ;  /* 0x00000000ff177431 */ /* 0x000fe200000001ff */
[----:B------:R-:W-:Y:S01]  /*1990*/  MOV R21, R4 ;  /* 0x0000000400157202 */ /* 0x000fe20000000f00 */
[----:B------:R-:W-:Y:S01]  /*19a0*/  HFMA2 R19, -RZ, RZ, 0, 0 ;  /* 0x00000000ff137431 */ /* 0x000fe200000001ff */
[----:B------:R-:W-:Y:S02]  /*19b0*/  MOV R2, R0 ;  /* 0x0000000000027202 */ /* 0x000fe40000000f00 */
[----:B------:R-:W-:-:S07]  /*19c0*/  MOV R26, 0x3f800000 ;  /* 0x3f800000001a7802 */ /* 0x000fce0000000f00 */
.L_x_39:
[----:B------:R-:W-:Y:S05]  /*19d0*/  BSYNC.RECONVERGENT B3 ;  /* 0x0000000000037941 */ /* 0x000fea0003800200 */
.L_x_38:
[----:B------:R-:W-:Y:S01]  /*19e0*/  FADD R25, R19, R23 ;  /* 0x0000001713197221 */ /* 0x000fe20000000000 */
[----:B------:R-:W-:Y:S01]  /*19f0*/  FMUL R3, R24, R11 ;  /* 0x0000000b18037220 */ /* 0x000fe20000400000 */
[----:B------:R-:W-:Y:S03]  /*1a00*/  BSSY.RECONVERGENT B3, `(.L_x_52) ;  /* 0x00001ca000037945 */ /* 0x000fe60003800200 */
[----:B------:R-:W-:Y:S01]  /*1a10*/  FSETP.GT.AND P0, PT, R26, -R25, PT ;  /* 0x800000191a00720b */ /* 0x000fe20003f04000 */
[-C--:B------:R-:W-:Y:S01]  /*1a20*/  FFMA R0, R22, R9.reuse, R3 ;  /* 0x0000000916007223 */ /* 0x080fe20000000003 */
[----:B------:R-:W-:Y:S01]  /*1a30*/  FADD R3, R2, -0.10000000149011611938 ;  /* 0xbdcccccd02037421 */ /* 0x000fe20000000000 */
[----:B------:R-:W-:Y:S02]  /*1a40*/  FADD R25, R26, R25 ;  /* 0x000000191a197221 */ /* 0x000fe40000000000 */
[-C--:B------:R-:W-:Y:S01]  /*1a50*/  FFMA R0, R21, R12.reuse, R0 ;  /* 0x0000000c15007223 */ /* 0x080fe20000000000 */
[C---:B------:R-:W-:Y:S01]  /*1a60*/  FFMA R18, R3.reuse, R9, R18 ;  /* 0x0000000903127223 */ /* 0x040fe20000000012 */
[C---:B------:R-:W-:Y:S01]  /*1a70*/  FFMA R20, R3.reuse, R11, R20 ;  /* 0x0000000b03147223 */ /* 0x040fe20000000014 */
[----:B------:R-:W-:Y:S01]  /*1a80*/  FFMA R13, R3, R12, R13 ;  /* 0x0000000c030d7223 */ /* 0x000fe2000000000d */
[----:B------:R-:W-:-:S04]  /*1a90*/  FADD R0, R0, R0 ;  /* 0x0000000000007221 */ /* 0x000fc80000000000 */
[-C--:B------:R-:W-:Y:S01]  /*1aa0*/  FFMA R9, -R22, R0.reuse, R9 ;  /* 0x0000000016097223 */ /* 0x080fe20000000109 */
[-C--:B------:R-:W-:Y:S01]  /*1ab0*/  FFMA R11, -R24, R0.reuse, R11 ;  /* 0x00000000180b7223 */ /* 0x080fe2000000010b */
[----:B------:R-:W-:Y:S01]  /*1ac0*/  FFMA R12, -R21, R0, R12 ;  /* 0x00000000150c7223 */ /* 0x000fe2000000010c */
[----:B------:R-:W-:Y:S06]  /*1ad0*/  @!P0 BRA `(.L_x_53) ;  /* 0x0000001800f08947 */ /* 0x000fec0003800000 */
[----:B------:R-:W-:Y:S01]  /*1ae0*/  FADD R2, -R20, -100 ;  /* 0xc2c8000014027421 */ /* 0x000fe20000000100 */
[----:B------:R-:W-:Y:S01]  /*1af0*/  FADD R6, -R18, 100 ;  /* 0x42c8000012067421 */ /* 0x000fe20000000100 */
[----:B------:R-:W-:Y:S01]  /*1b00*/  FADD R0, -R13, -200 ;  /* 0xc34800000d007421 */ /* 0x000fe20000000100 */
[----:B------:R-:W-:Y:S01]  /*1b10*/  BSSY.RECONVERGENT B1, `(.L_x_54) ;  /* 0x0000013000017945 */ /* 0x000fe20003800200 */
[----:B------:R-:W-:Y:S01]  /*1b20*/  FMUL R3, R2, R2 ;  /* 0x0000000202037220 */ /* 0x000fe20000400000 */
[----:B------:R-:W-:Y:S01]  /*1b30*/  CS2R R28, SRZ ;  /* 0x00000000001c7805 */ /* 0x000fe2000001ff00 */
[----:B------:R-:W-:Y:S01]  /*1b40*/  FMUL R27, R0, R0 ;  /* 0x00000000001b7220 */ /* 0x000fe20000400000 */
[----:B------:R-:W-:Y:S01]  /*1b50*/  MOV R30, RZ ;  /* 0x000000ff001e7202 */ /* 0x000fe20000000f00 */
[----:B------:R-:W-:-:S04]  /*1b60*/  FFMA R4, R6, R6, R3 ;  /* 0x0000000606047223 */ /* 0x000fc80000000003 */
[----:B------:R-:W-:-:S04]  /*1b70*/  FADD R4, R4, R27 ;  /* 0x0000001b04047221 */ /* 0x000fc80000000000 */
        /* <DEDUP_REMOVED lines=8> */
.L_x_55:
[----:B------:R-:W-:Y:S01]  /*1c00*/  FMUL.FTZ R37, R4, R3 ;  /* 0x0000000304257220 */ /* 0x000fe20000410000 */
[----:B------:R-:W-:-:S03]  /*1c10*/  FMUL.FTZ R3, R3, 0.5 ;  /* 0x3f00000003037820 */ /* 0x000fc60000410000 */
[----:B------:R-:W-:-:S04]  /*1c20*/  FFMA R4, -R37, R37, R4 ;  /* 0x0000002525047223 */ /* 0x000fc80000000104 */
[----:B------:R-:W-:-:S07]  /*1c30*/  FFMA R37, R4, R3, R37 ;  /* 0x0000000304257223 */ /* 0x000fce0000000025 */
.L_x_56:
[----:B------:R-:W-:Y:S05]  /*1c40*/  BSYNC.RECONVERGENT B1 ;  /* 0x0000000000017941 */ /* 0x000fea0003800200 */
.L_x_54:
[C---:B------:R-:W-:Y:S01]  /*1c50*/  FSETP.GE.AND P0, PT, R37.reuse, 1000, PT ;  /* 0x447a00002500780b */ /* 0x040fe20003f06000 */
[----:B------:R-:W-:Y:S03]  /*1c60*/  BSSY.RECONVERGENT B4, `(.L_x_57) ;  /* 0x00000c5000047945 */ /* 0x000fe60003800200 */
[----:B------:R-:W-:-:S13]  /*1c70*/  FSETP.EQ.OR P0, PT, R37, RZ, P0 ;  /* 0x000000ff2500720b */ /* 0x000fda0000702400 */
[----:B------:R-:W-:Y:S05]  /*1c80*/  @P0 BRA `(.L_x_58) ;  /* 0x0000000c00080947 */ /* 0x000fea0003800000 */
[----:B------:R-:W-:Y:S01]  /*1c90*/  HFMA2 R4, -RZ, RZ, 4.4765625, 0 ;  /* 0x447a0000ff047431 */ /* 0x000fe200000001ff */
[----:B------:R-:W-:Y:S01]  /*1ca0*/  MOV R5, 0x3f800000 ;  /* 0x3f80000000057802 */ /* 0x000fe20000000f00 */
[----:B------:R-:W-:Y:S01]  /*1cb0*/  HFMA2 R3, -RZ, RZ, 0.81396484375, 0.000785350799560546875 ;  /* 0x3a83126fff037431 */ /* 0x000fe200000001ff */
[----:B------:R-:W0:Y:S01]  /*1cc0*/  FCHK P0, R37, -1000 ;  /* 0xc47a000025007902 */ /* 0x000e220000000000 */
[----:B------:R-:W-:Y:S02]  /*1cd0*/  BSSY.RECONVERGENT B5, `(.L_x_59) ;  /* 0x000000b000057945 */ /* 0x000fe40003800200 */
[----:B------:R-:W-:-:S04]  /*1ce0*/  FFMA R4, R4, -0.0010000000474974513054, R5 ;  /* 0xba83126f04047823 */ /* 0x000fc80000000005 */
[----:B------:R-:W-:-:S04]  /*1cf0*/  FFMA R4, R4, -R3, -0.0010000000474974513054 ;  /* 0xba83126f04047423 */ /* 0x000fc80000000803 */
[----:B------:R-:W-:-:S04]  /*1d00*/  FFMA R8, R4, R37, RZ ;  /* 0x0000002504087223 */ /* 0x000fc800000000ff */
[----:B------:R-:W-:-:S04]  /*1d10*/  FFMA R3, R8, 1000, R37 ;  /* 0x447a000008037823 */ /* 0x000fc80000000025 */
[----:B------:R-:W-:Y:S01]  /*1d20*/  FFMA R4, R4, R3, R8 ;  /* 0x0000000304047223 */ /* 0x000fe20000000008 */
[----:B0-----:R-:W-:Y:S06]  /*1d30*/  @!P0 BRA `(.L_x_60) ;  /* 0x0000000000108947 */ /* 0x001fec0003800000 */
[----:B------:R-:W-:Y:S02]  /*1d40*/  MOV R5, R37 ;  /* 0x0000002500057202 */ /* 0x000fe40000000f00 */
[----:B------:R-:W-:Y:S02]  /*1d50*/  MOV R4, 0xc47a0000 ;  /* 0xc47a000000047802 */ /* 0x000fe40000000f00 */
[----:B------:R-:W-:-:S07]  /*1d60*/  MOV R8, 0x1d80 ;  /* 0x00001d8000087802 */ /* 0x000fce0000000f00 */
[----:B------:R-:W-:Y:S05]  /*1d70*/  CALL.REL.NOINC `($__internal_1_$__cuda_sm3x_div_rn_noftz_f32_slowpath) ;  /* 0x0000001c00307944 */ /* 0x000fea0003c00000 */
.L_x_60:
[----:B------:R-:W-:Y:S05]  /*1d80*/  BSYNC.RECONVERGENT B5 ;  /* 0x0000000000057941 */ /* 0x000fea0003800200 */
.L_x_59:
[----:B------:R-:W0:Y:S01]  /*1d90*/  MUFU.RCP R8, R37 ;  /* 0x0000002500087308 */ /* 0x000e220000001000 */
[----:B------:R-:W-:Y:S07]  /*1da0*/  BSSY.RECONVERGENT B5, `(.L_x_61) ;  /* 0x000000f000057945 */ /* 0x000fee0003800200 */
[----:B------:R-:W1:Y:S01]  /*1db0*/  FCHK P0, R6, R37 ;  /* 0x0000002506007302 */ /* 0x000e620000000000 */
[----:B0-----:R-:W-:-:S04]  /*1dc0*/  FFMA R3, R8, -R37, 1 ;  /* 0x3f80000008037423 */ /* 0x001fc80000000825 */
[----:B------:R-:W-:Y:S01]  /*1dd0*/  FFMA R39, R8, R3, R8 ;  /* 0x0000000308277223 */ /* 0x000fe20000000008 */
[----:B------:R-:W-:-:S03]  /*1de0*/  FADD R3, R4, 1 ;  /* 0x3f80000004037421 */ /* 0x000fc60000000000 */
[----:B------:R-:W-:Y:S02]  /*1df0*/  FFMA R8, R6, R39, RZ ;  /* 0x0000002706087223 */ /* 0x000fe400000000ff */
[----:B------:R-:W-:Y:S02]  /*1e00*/  FMNMX.NAN R3, R3, 1, PT ;  /* 0x3f80000003037809 */ /* 0x000fe40003820000 */
[----:B------:R-:W-:-:S04]  /*1e10*/  FFMA R4, R8, -R37, R6 ;  /* 0x8000002508047223 */ /* 0x000fc80000000006 */
[----:B------:R-:W-:Y:S01]  /*1e20*/  FFMA R39, R39, R4, R8 ;  /* 0x0000000427277223 */ /* 0x000fe20000000008 */
[----:B-1----:R-:W-:Y:S06]  /*1e30*/  @!P0 BRA `(.L_x_62) ;  /* 0x0000000000148947 */ /* 0x002fec0003800000 */
[----:B------:R-:W-:Y:S02]  /*1e40*/  MOV R5, R6 ;  /* 0x0000000600057202 */ /* 0x000fe40000000f00 */
[----:B------:R-:W-:Y:S02]  /*1e50*/  MOV R4, R37 ;  /* 0x0000002500047202 */ /* 0x000fe40000000f00 */
[----:B------:R-:W-:-:S07]  /*1e60*/  MOV R8, 0x1e80 ;  /* 0x00001e8000087802 */ /* 0x000fce0000000f00 */
[----:B------:R-:W-:Y:S05]  /*1e70*/  CALL.REL.NOINC `($__internal_1_$__cuda_sm3x_div_rn_noftz_f32_slowpath) ;  /* 0x0000001800f07944 */ /* 0x000fea0003c00000 */
[----:B------:R-:W-:-:S07]  /*1e80*/  MOV R39, R4 ;  /* 0x0000000400277202 */ /* 0x000fce0000000f00 */
.L_x_62:
[----:B------:R-:W-:Y:S05]  /*1e90*/  BSYNC.RECONVERGENT B5 ;  /* 0x0000000000057941 */ /* 0x000fea0003800200 */
.L_x_61:
        /* <DEDUP_REMOVED lines=14> */
.L_x_64:
[----:B------:R-:W-:Y:S05]  /*1f80*/  BSYNC.RECONVERGENT B5 ;  /* 0x0000000000057941 */ /* 0x000fea0003800200 */
.L_x_63:
        /* <DEDUP_REMOVED lines=13> */
.L_x_66:
[----:B------:R-:W-:Y:S05]  /*2060*/  BSYNC.RECONVERGENT B5 ;  /* 0x0000000000057941 */ /* 0x000fea0003800200 */
.L_x_65:
[----:B------:R-:W-:-:S04]  /*2070*/  FMUL R5, R24, R41 ;  /* 0x0000002918057220 */ /* 0x000fc80000400000 */
[----:B------:R-:W-:-:S04]  /*2080*/  FFMA R2, R22, R39, R5 ;  /* 0x0000002716027223 */ /* 0x000fc80000000005 */
[----:B------:R-:W-:-:S05]  /*2090*/  FFMA R2, R21, R4, R2 ;  /* 0x0000000415027223 */ /* 0x000fca0000000002 */
[----:B------:R-:W-:-:S13]  /*20a0*/  FSETP.GEU.AND P0, PT, R2, RZ, PT ;  /* 0x000000ff0200720b */ /* 0x000fda0003f0e000 */
[----:B------:R-:W-:Y:S05]  /*20b0*/  @!P0 BRA `(.L_x_58) ;  /* 0x0000000400fc8947 */ /* 0x000fea0003800000 */
[----:B------:R-:W-:Y:S01]  /*20c0*/  FADD R6, R18, -100 ;  /* 0xc2c8000012067421 */ /* 0x000fe20000000000 */
[C---:B------:R-:W-:Y:S01]  /*20d0*/  FMUL R5, R20.reuse, R41 ;  /* 0x0000002914057220 */ /* 0x040fe20000400000 */
[----:B------:R-:W-:-:S03]  /*20e0*/  FMUL R33, R20, R20 ;  /* 0x0000001414217220 */ /* 0x000fc60000400000 */
[C---:B------:R-:W-:Y:S01]  /*20f0*/  FFMA R8, R6.reuse, R39, R5 ;  /* 0x0000002706087223 */ /* 0x040fe20000000005 */
[----:B------:R-:W-:Y:S01]  /*2100*/  FFMA R6, R6, R6, R33 ;  /* 0x0000000606067223 */ /* 0x000fe20000000021 */
[----:B------:R-:W-:-:S03]  /*2110*/  FMUL R5, R13, R4 ;  /* 0x000000040d057220 */ /* 0x000fc60000400000 */
[----:B------:R-:W-:Y:S01]  /*2120*/  FFMA R33, R13, R13, R6 ;  /* 0x0000000d0d217223 */ /* 0x000fe20000000006 */
[C---:B------:R-:W-:Y:S01]  /*2130*/  FADD R6, R8.reuse, R5 ;  /* 0x0000000508067221 */ /* 0x040fe20000000000 */
[----:B------:R-:W-:-:S03]  /*2140*/  FSETP.LEU.AND P1, PT, R8, -R5, PT ;  /* 0x800000050800720b */ /* 0x000fc60003f2b000 */
[----:B------:R-:W-:-:S05]  /*2150*/  FFMA R33, R6, R6, -R33 ;  /* 0x0000000606217223 */ /* 0x000fca0000000821 */
[----:B------:R-:W-:-:S13]  /*2160*/  FSETP.GEU.AND P0, PT, R33, -10000, PT ;  /* 0xc61c40002100780b */ /* 0x000fda0003f0e000 */
[----:B------:R-:W-:Y:S05]  /*2170*/  @P0 BRA P1, `(.L_x_58) ;  /* 0x0000000400cc0947 */ /* 0x000fea0000800000 */
[----:B------:R-:W-:-:S04]  /*2180*/  FADD R6, R20, -100 ;  /* 0xc2c8000014067421 */ /* 0x000fc80000000000 */
[C---:B------:R-:W-:Y:S01]  /*2190*/  FMUL R33, R6.reuse, R6 ;  /* 0x0000000606217220 */ /* 0x040fe20000400000 */
[----:B------:R-:W-:-:S03]  /*21a0*/  FMUL R6, R6, R41 ;  /* 0x0000002906067220 */ /* 0x000fc60000400000 */
[C---:B------:R-:W-:Y:S01]  /*21b0*/  FFMA R8, R18.reuse, R18, R33 ;  /* 0x0000001212087223 */ /* 0x040fe20000000021 */
[----:B------:R-:W-:-:S03]  /*21c0*/  FFMA R6, R18, R39, R6 ;  /* 0x0000002712067223 */ /* 0x000fc60000000006 */
[----:B------:R-:W-:Y:S01]  /*21d0*/  FFMA R33, R13, R13, R8 ;  /* 0x0000000d0d217223 */ /* 0x000fe20000000008 */
[----:B------:R-:W-:Y:S01]  /*21e0*/  FADD R8, R5, R6 ;  /* 0x0000000605087221 */ /* 0x000fe20000000000 */
[----:B------:R-:W-:-:S03]  /*21f0*/  FSETP.LEU.AND P1, PT, R6, -R5, PT ;  /* 0x800000050600720b */ /* 0x000fc60003f2b000 */
[----:B------:R-:W-:-:S05]  /*2200*/  FFMA R33, R8, R8, -R33 ;  /* 0x0000000808217223 */ /* 0x000fca0000000821 */
[----:B------:R-:W-:-:S13]  /*2210*/  FSETP.GEU.AND P0, PT, R33, -10000, PT ;  /* 0xc61c40002100780b */ /* 0x000fda0003f0e000 */
[----:B------:R-:W-:Y:S05]  /*2220*/  @P0 BRA P1, `(.L_x_58) ;  /* 0x0000000400a00947 */ /* 0x000fea0000800000 */
[----:B------:R-:W-:-:S04]  /*2230*/  FADD R6, R20, -150 ;  /* 0xc316000014067421 */ /* 0x000fc80000000000 */
[C---:B------:R-:W-:Y:S01]  /*2240*/  FMUL R8, R6.reuse, R41 ;  /* 0x0000002906087220 */ /* 0x040fe20000400000 */
[----:B------:R-:W-:Y:S01]  /*2250*/  FMUL R33, R6, R6 ;  /* 0x0000000606217220 */ /* 0x000fe20000400000 */
[----:B------:R-:W-:-:S04]  /*2260*/  FADD R6, R18, -150 ;  /* 0xc316000012067421 */ /* 0x000fc80000000000 */
        /* <DEDUP_REMOVED lines=8> */
[C---:B------:R-:W-:Y:S01]  /*22f0*/  FADD R5, R2.reuse, R2 ;  /* 0x0000000202057221 */ /* 0x040fe20000000000 */
[----:B------:R-:W-:-:S03]  /*2300*/  FMUL R2, R2, 0.40000000596046447754 ;  /* 0x3ecccccd02027820 */ /* 0x000fc60000400000 */
[-C--:B------:R-:W-:Y:S01]  /*2310*/  FFMA R8, -R24, R5.reuse, R41 ;  /* 0x0000000518087223 */ /* 0x080fe20000000129 */
[-C--:B------:R-:W-:Y:S01]  /*2320*/  FFMA R6, -R22, R5.reuse, R39 ;  /* 0x0000000516067223 */ /* 0x080fe20000000127 */
[----:B------:R-:W-:Y:S01]  /*2330*/  FFMA R5, -R21, R5, R4 ;  /* 0x0000000515057223 */ /* 0x000fe20000000104 */
[-C--:B------:R-:W-:Y:S01]  /*2340*/  FMUL R30, R19, R2.reuse ;  /* 0x00000002131e7220 */ /* 0x080fe20000400000 */
[----:B------:R-:W-:Y:S01]  /*2350*/  FMUL R41, R8, R41 ;  /* 0x0000002908297220 */ /* 0x000fe20000400000 */
[-C--:B------:R-:W-:Y:S01]  /*2360*/  FMUL R28, R23, R2.reuse ;  /* 0x00000002171c7220 */ /* 0x080fe20000400000 */
[----:B------:R-:W-:Y:S01]  /*2370*/  FMUL R2, R26, R2 ;  /* 0x000000021a027220 */ /* 0x000fe20000400000 */
[C---:B------:R-:W-:Y:S01]  /*2380*/  FFMA R30, R3.reuse, R30, RZ ;  /* 0x0000001e031e7223 */ /* 0x040fe200000000ff */
[----:B------:R-:W-:Y:S01]  /*2390*/  FFMA R6, R6, R39, R41 ;  /* 0x0000002706067223 */ /* 0x000fe20000000029 */
[C---:B------:R-:W-:Y:S01]  /*23a0*/  FFMA R28, R3.reuse, R28, RZ ;  /* 0x0000001c031c7223 */ /* 0x040fe200000000ff */
[----:B------:R-:W-:-:S02]  /*23b0*/  FFMA R29, R3, R2, RZ ;  /* 0x00000002031d7223 */ /* 0x000fc400000000ff */
[----:B------:R-:W-:-:S05]  /*23c0*/  FFMA R4, R5, R4, R6 ;  /* 0x0000000405047223 */ /* 0x000fca0000000006 */
[----:B------:R-:W-:-:S13]  /*23d0*/  FSETP.GT.AND P0, PT, R4, RZ, PT ;  /* 0x000000ff0400720b */ /* 0x000fda0003f04000 */
[----:B------:R-:W-:Y:S05]  /*23e0*/  @!P0 BRA `(.L_x_58) ;  /* 0x0000000400308947 */ /* 0x000fea0003800000 */
[----:B------:R-:W-:Y:S01]  /*23f0*/  FSETP.NEU.AND P0, PT, R4, 1, PT ;  /* 0x3f8000000400780b */ /* 0x000fe20003f0d000 */
[----:B------:R-:W-:Y:S01]  /*2400*/  BSSY.RECONVERGENT B1, `(.L_x_67) ;  /* 0x0000043000017945 */ /* 0x000fe20003800200 */
[----:B------:R-:W-:-:S11]  /*2410*/  HFMA2 R2, -RZ, RZ, 1.875, 0 ;  /* 0x3f800000ff027431 */ /* 0x000fd600000001ff */
[----:B------:R-:W-:Y:S05]  /*2420*/  @!P0 BRA `(.L_x_68) ;  /* 0x0000000400008947 */ /* 0x000fea0003800000 */
[----:B------:R-:W-:-:S13]  /*2430*/  FSETP.NAN.AND P0, PT, |R4|, |R4|, PT ;  /* 0x400000040400720b */ /* 0x000fda0003f08200 */
[----:B------:R-:W-:Y:S01]  /*2440*/  @P0 FADD R2, R4, 20 ;  /* 0x41a0000004020421 */ /* 0x000fe20000000000 */
[----:B------:R-:W-:Y:S06]  /*2450*/  @P0 BRA `(.L_x_68) ;  /* 0x0000000000f40947 */ /* 0x000fec0003800000 */
[C---:B------:R-:W-:Y:S01]  /*2460*/  FMUL R5, |R4|.reuse, 16777216 ;  /* 0x4b80000004057820 */ /* 0x040fe20000400200 */
[----:B------:R-:W-:Y:S02]  /*2470*/  FSETP.GEU.AND P0, PT, |R4|, 1.175494350822287508e-38, PT ;  /* 0x008000000400780b */ /* 0x000fe40003f0e200 */
[----:B------:R-:W-:Y:S02]  /*2480*/  MOV R37, 0x3a2c32e4 ;  /* 0x3a2c32e400257802 */ /* 0x000fe40000000f00 */
[----:B------:R-:W-:-:S04]  /*2490*/  FSEL R5, R5, |R4|, !P0 ;  /* 0x4000000405057208 */ /* 0x000fc80004000000 */
[----:B------:R-:W-:-:S04]  /*24a0*/  IADD3 R2, PT, PT, R5, -0x3f3504f3, RZ ;  /* 0xc0cafb0d05027810 */ /* 0x000fc80007ffe0ff */
[----:B------:R-:W-:-:S04]  /*24b0*/  LOP3.LUT R6, R2, 0xff800000, RZ, 0xc0, !PT ;  /* 0xff80000002067812 */ /* 0x000fc800078ec0ff */
[-C--:B------:R-:W-:Y:S02]  /*24c0*/  IADD3 R5, PT, PT, R5, -R6.reuse, RZ ;  /* 0x8000000605057210 */ /* 0x080fe40007ffe0ff */
[----:B------:R-:W-:-:S03]  /*24d0*/  I2FP.F32.S32 R6, R6 ;  /* 0x0000000600067245 */ /* 0x000fc60000201400 */
[C---:B------:R-:W-:Y:S01]  /*24e0*/  FADD R8, R5.reuse, 1 ;  /* 0x3f80000005087421 */ /* 0x040fe20000000000 */
[----:B------:R-:W-:-:S04]  /*24f0*/  FADD R5, R5, -1 ;  /* 0xbf80000005057421 */ /* 0x000fc80000000000 */
[----:B------:R-:W-:Y:S01]  /*2500*/  FADD R33, R5, R5 ;  /* 0x0000000505217221 */ /* 0x000fe20000000000 */
[----:B------:R-:W0:Y:S03]  /*2510*/  MUFU.RCP R8, R8 ;  /* 0x0000000800087308 */ /* 0x000e260000001000 */
[----:B0-----:R-:W-:-:S04]  /*2520*/  FMUL R2, R8, R33 ;  /* 0x0000002108027220 */ /* 0x001fc80000400000 */
[----:B------:R-:W-:-:S04]  /*2530*/  FADD R32, R5, -R2 ;  /* 0x8000000205207221 */ /* 0x000fc80000000000 */
[----:B------:R-:W-:-:S04]  /*2540*/  FADD R32, R32, R32 ;  /* 0x0000002020207221 */ /* 0x000fc80000000000 */
[-C--:B------:R-:W-:Y:S01]  /*2550*/  FFMA R35, R5, -R2.reuse, R32 ;  /* 0x8000000205237223 */ /* 0x080fe20000000020 */
[----:B------:R-:W-:Y:S02]  /*2560*/  FSEL R5, RZ, -24, P0 ;  /* 0xc1c00000ff057808 */ /* 0x000fe40000000000 */
[----:B------:R-:W-:Y:S01]  /*2570*/  FSETP.NEU.AND P0, PT, |R4|, +INF , PT ;  /* 0x7f8000000400780b */ /* 0x000fe20003f0d200 */
[----:B------:R-:W-:Y:S02]  /*2580*/  FMUL R35, R8, R35 ;  /* 0x0000002308237220 */ /* 0x000fe40000400000 */
[----:B------:R-:W-:Y:S01]  /*2590*/  FFMA R33, R6, 1.1920928955078125e-07, R5 ;  /* 0x3400000006217823 */ /* 0x000fe20000000005 */
[----:B------:R-:W-:-:S03]  /*25a0*/  FMUL R6, R2, R2 ;  /* 0x0000000202067220 */ /* 0x000fc60000400000 */
[----:B------:R-:W-:Y:S01]  /*25b0*/  FFMA R5, R2, 1.4426950216293334961, R33 ;  /* 0x3fb8aa3b02057823 */ /* 0x000fe20000000021 */
[----:B------:R-:W-:-:S03]  /*25c0*/  FFMA R37, R6, R37, 0.0032181653659790754318 ;  /* 0x3b52e7db06257423 */ /* 0x000fc60000000025 */
[----:B------:R-:W-:Y:S01]  /*25d0*/  FADD R33, R33, -R5 ;  /* 0x8000000521217221 */ /* 0x000fe20000000000 */
[----:B------:R-:W-:Y:S01]  /*25e0*/  FFMA R37, R6, R37, 0.018033718690276145935 ;  /* 0x3c93bb7306257423 */ /* 0x000fe20000000025 */
[----:B------:R-:W-:Y:S02]  /*25f0*/  @!P0 FADD R4, R4, R4 ;  /* 0x0000000404048221 */ /* 0x000fe40000000000 */
[----:B------:R-:W-:Y:S01]  /*2600*/  FFMA R8, R2, 1.4426950216293334961, R33 ;  /* 0x3fb8aa3b02087823 */ /* 0x000fe20000000021 */
[----:B------:R-:W-:-:S03]  /*2610*/  FFMA R37, R6, R37, 0.12022458761930465698 ;  /* 0x3df6384f06257423 */ /* 0x000fc60000000025 */
[----:B------:R-:W-:Y:S01]  /*2620*/  FFMA R33, R35, 1.4426950216293334961, R8 ;  /* 0x3fb8aa3b23217823 */ /* 0x000fe20000000008 */
[----:B------:R-:W-:Y:S01]  /*2630*/  FMUL R37, R6, R37 ;  /* 0x0000002506257220 */ /* 0x000fe20000400000 */
[----:B------:R-:W-:Y:S02]  /*2640*/  HFMA2 R8, -RZ, RZ, 0.64013671875, -15.109375 ;  /* 0x391fcb8eff087431 */ /* 0x000fe400000001ff */
[----:B------:R-:W-:Y:S01]  /*2650*/  FFMA R33, R2, 1.9251366722983220825e-08, R33 ;  /* 0x32a55e3402217823 */ /* 0x000fe20000000021 */
[----:B------:R-:W-:-:S04]  /*2660*/  FMUL R6, R37, 3 ;  /* 0x4040000025067820 */ /* 0x000fc80000400000 */
[----:B------:R-:W-:-:S04]  /*2670*/  FFMA R6, R35, R6, R33 ;  /* 0x0000000623067223 */ /* 0x000fc80000000021 */
[----:B------:R-:W-:-:S04]  /*2680*/  FFMA R6, R2, R37, R6 ;  /* 0x0000002502067223 */ /* 0x000fc80000000006 */
[----:B------:R-:W-:-:S04]  /*2690*/  FADD R33, R5, R6 ;  /* 0x0000000605217221 */ /* 0x000fc80000000000 */
[----:B------:R-:W-:Y:S01]  /*26a0*/  FMUL R2, R33, 20 ;  /* 0x41a0000021027820 */ /* 0x000fe20000400000 */
[----:B------:R-:W-:-:S03]  /*26b0*/  FADD R5, -R5, R33 ;  /* 0x0000002105057221 */ /* 0x000fc60000000100 */
[----:B------:R-:W0:Y:S01]  /*26c0*/  FRND R35, R2 ;  /* 0x0000000200237307 */ /* 0x000e220000201000 */
[----:B------:R-:W-:Y:S01]  /*26d0*/  FADD R6, R6, -R5 ;  /* 0x8000000506067221 */ /* 0x000fe20000000000 */
[----:B------:R-:W-:Y:S01]  /*26e0*/  FFMA R33, R33, 20, -R2 ;  /* 0x41a0000021217823 */ /* 0x000fe20000000802 */
[----:B------:R-:W-:-:S03]  /*26f0*/  FSETP.GT.AND P1, PT, |R2|, 152, PT ;  /* 0x431800000200780b */ /* 0x000fc60003f24200 */
[----:B------:R-:W-:Y:S02]  /*2700*/  FFMA R6, R6, 20, R33 ;  /* 0x41a0000006067823 */ /* 0x000fe40000000021 */
[----:B------:R-:W1:Y:S01]  /*2710*/  F2I.NTZ R33, R2 ;  /* 0x0000000200217305 */ /* 0x000e620000203100 */
[----:B0-----:R-:W-:Y:S01]  /*2720*/  FADD R5, R2, -R35 ;  /* 0x8000002302057221 */ /* 0x001fe20000000000 */
[----:B------:R-:W-:-:S03]  /*2730*/  FSETP.GT.AND P2, PT, R35, RZ, PT ;  /* 0x000000ff2300720b */ /* 0x000fc60003f44000 */
[----:B------:R-:W-:-:S04]  /*2740*/  FADD R5, R5, R6 ;  /* 0x0000000605057221 */ /* 0x000fc80000000000 */
[----:B------:R-:W-:-:S04]  /*2750*/  FFMA R6, R5, R8, 0.0013391353422775864601 ;  /* 0x3aaf85ed05067423 */ /* 0x000fc80000000008 */
[----:B------:R-:W-:-:S04]  /*2760*/  FFMA R6, R5, R6, 0.0096188392490148544312 ;  /* 0x3c1d985605067423 */ /* 0x000fc80000000006 */
[----:B------:R-:W-:-:S04]  /*2770*/  FFMA R6, R5, R6, 0.055503588169813156128 ;  /* 0x3d6357bb05067423 */ /* 0x000fc80000000006 */
[----:B------:R-:W-:-:S04]  /*2780*/  FFMA R6, R5, R6, 0.24022644758224487305 ;  /* 0x3e75fdec05067423 */ /* 0x000fc80000000006 */
[C---:B------:R-:W-:Y:S01]  /*2790*/  FFMA R8, R5.reuse, R6, 0.69314718246459960938 ;  /* 0x3f31721805087423 */ /* 0x040fe20000000006 */
[----:B------:R-:W-:Y:S02]  /*27a0*/  SEL R6, RZ, 0x83000000, P2 ;  /* 0x83000000ff067807 */ /* 0x000fe40001000000 */
[----:B------:R-:W-:Y:S01]  /*27b0*/  FSETP.GEU.AND P2, PT, R2, RZ, PT ;  /* 0x000000ff0200720b */ /* 0x000fe20003f4e000 */
[----:B------:R-:W-:Y:S01]  /*27c0*/  FFMA R8, R5, R8, 1 ;  /* 0x3f80000005087423 */ /* 0x000fe20000000008 */
[----:B------:R-:W-:Y:S02]  /*27d0*/  IADD3 R5, PT, PT, R6, 0x7f000000, RZ ;  /* 0x7f00000006057810 */ /* 0x000fe40007ffe0ff */
[----:B-1----:R-:W-:Y:S02]  /*27e0*/  LEA R33, R33, -R6, 0x17 ;  /* 0x8000000621217211 */ /* 0x002fe400078eb8ff */
[----:B------:R-:W-:Y:S01]  /*27f0*/  FSEL R2, RZ, +INF , !P2 ;  /* 0x7f800000ff027808 */ /* 0x000fe20005000000 */
[----:B------:R-:W-:-:S04]  /*2800*/  FMUL R8, R5, R8 ;  /* 0x0000000805087220 */ /* 0x000fc80000400000 */
[----:B------:R-:W-:Y:S01]  /*2810*/  @!P1 FMUL R2, R33, R8 ;  /* 0x0000000821029220 */ /* 0x000fe20000400000 */
[----:B------:R-:W-:-:S07]  /*2820*/  @!P0 LOP3.LUT R2, R4, 0x7fffffff, RZ, 0xc0, !PT ;  /* 0x7fffffff04028812 */ /* 0x000fce00078ec0ff */
.L_x_68:
[----:B------:R-:W-:Y:S05]  /*2830*/  BSYNC.RECONVERGENT B1 ;  /* 0x0000000000017941 */ /* 0x000fea0003800200 */
.L_x_67:
[----:B------:R-:W-:-:S04]  /*2840*/  FMUL R2, R2, 0.40000000596046447754 ;  /* 0x3ecccccd02027820 */ /* 0x000fc80000400000 */
[-C--:B------:R-:W-:Y:S01]  /*2850*/  FMUL R4, R19, R2.reuse ;  /* 0x0000000213047220 */ /* 0x080fe20000400000 */
[-C--:B------:R-:W-:Y:S01]  /*2860*/  FMUL R5, R23, R2.reuse ;  /* 0x0000000217057220 */ /* 0x080fe20000400000 */
[----:B------:R-:W-:Y:S02]  /*2870*/  FMUL R2, R26, R2 ;  /* 0x000000021a027220 */ /* 0x000fe40000400000 */
[C---:B------:R-:W-:Y:S01]  /*2880*/  FFMA R30, R3.reuse, R4, R30 ;  /* 0x00000004031e7223 */ /* 0x040fe2000000001e */
[C---:B------:R-:W-:Y:S01]  /*2890*/  FFMA R28, R3.reuse, R5, R28 ;  /* 0x00000005031c7223 */ /* 0x040fe2000000001c */
[----:B------:R-:W-:-:S07]  /*28a0*/  FFMA R29, R3, R2, R29 ;  /* 0x00000002031d7223 */ /* 0x000fce000000001d */
.L_x_58:
[----:B------:R-:W-:Y:S05]  /*28b0*/  BSYNC.RECONVERGENT B4 ;  /* 0x0000000000047941 */ /* 0x000fea0003800200 */
.L_x_57:
[----:B------:R-:W-:Y:S01]  /*28c0*/  FADD R2, -R20, -200 ;  /* 0xc348000014027421 */ /* 0x000fe20000000100 */
[----:B------:R-:W-:Y:S01]  /*28d0*/  FADD R3, -R18, -200 ;  /* 0xc348000012037421 */ /* 0x000fe20000000100 */
[----:B------:R-:W-:Y:S02]  /*28e0*/  BSSY.RECONVERGENT B1, `(.L_x_69) ;  /* 0x0000010000017945 */ /* 0x000fe40003800200 */
[----:B------:R-:W-:-:S04]  /*28f0*/  FMUL R4, R2, R2 ;  /* 0x0000000202047220 */ /* 0x000fc80000400000 */
        /* <DEDUP_REMOVED lines=10> */
.L_x_70:
[----:B------:R-:W-:Y:S01]  /*29a0*/  FMUL.FTZ R39, R4, R5 ;  /* 0x0000000504277220 */ /* 0x000fe20000410000 */
[----:B------:R-:W-:-:S03]  /*29b0*/  FMUL.FTZ R5, R5, 0.5 ;  /* 0x3f00000005057820 */ /* 0x000fc60000410000 */
[----:B------:R-:W-:-:S04]  /*29c0*/  FFMA R4, -R39, R39, R4 ;  /* 0x0000002727047223 */ /* 0x000fc80000000104 */
[----:B------:R-:W-:-:S07]  /*29d0*/  FFMA R39, R4, R5, R39 ;  /* 0x0000000504277223 */ /* 0x000fce0000000027 */
.L_x_71:
[----:B------:R-:W-:Y:S05]  /*29e0*/  BSYNC.RECONVERGENT B1 ;  /* 0x0000000000017941 */ /* 0x000fea0003800200 */
.L_x_69:
[C---:B------:R-:W-:Y:S01]  /*29f0*/  FSETP.GE.AND P0, PT, R39.reuse, 800, PT ;  /* 0x444800002700780b */ /* 0x040fe20003f06000 */
[----:B------:R-:W-:Y:S03]  /*2a00*/  BSSY.RECONVERGENT B4, `(.L_x_72) ;  /* 0x00000c6000047945 */ /* 0x000fe60003800200 */
[----:B------:R-:W-:-:S13]  /*2a10*/  FSETP.EQ.OR P0, PT, R39, RZ, P0 ;  /* 0x000000ff2700720b */ /* 0x000fda0000702400 */
[----:B------:R-:W-:Y:S05]  /*2a20*/  @P0 BRA `(.L_x_73) ;  /* 0x0000000c000c0947 */ /* 0x000fea0003800000 */
[----:B------:R-:W-:Y:S01]  /*2a30*/  HFMA2 R5, -RZ, RZ, 0.82958984375, -112.625 ;  /* 0x3aa3d70aff057431 */ /* 0x000fe200000001ff */
[----:B------:R-:W-:Y:S01]  /*2a40*/  MOV R4, 0x3f800000 ;  /* 0x3f80000000047802 */ /* 0x000fe20000000f00 */
[----:B------:R-:W0:Y:S01]  /*2a50*/  FCHK P0, R39, -800 ;  /* 0xc448000027007902 */ /* 0x000e220000000000 */
[----:B------:R-:W-:Y:S03]  /*2a60*/  BSSY.RECONVERGENT B5, `(.L_x_74) ;  /* 0x000000b000057945 */ /* 0x000fe60003800200 */
[----:B------:R-:W-:-:S04]  /*2a70*/  FFMA R4, -R5, 800, R4 ;  /* 0x4448000005047823 */ /* 0x000fc80000000104 */
[----:B------:R-:W-:-:S04]  /*2a80*/  FFMA R4, R4, -R5, -0.0012499999720603227615 ;  /* 0xbaa3d70a04047423 */ /* 0x000fc80000000805 */
        /* <DEDUP_REMOVED lines=8> */
.L_x_75:
[----:B------:R-:W-:Y:S05]  /*2b10*/  BSYNC.RECONVERGENT B5 ;  /* 0x0000000000057941 */ /* 0x000fea0003800200 */
.L_x_74:
[----:B------:R-:W0:Y:S01]  /*2b20*/  MUFU.RCP R6, R39 ;  /* 0x0000002700067308 */ /* 0x000e220000001000 */
[----:B------:R-:W-:Y:S01]  /*2b30*/  FADD R4, R4, 1 ;  /* 0x3f80000004047421 */ /* 0x000fe20000000000 */
[----:B------:R-:W-:Y:S04]  /*2b40*/  BSSY.RECONVERGENT B5, `(.L_x_76) ;  /* 0x000000e000057945 */ /* 0x000fe80003800200 */
[----:B------:R-:W-:Y:S02]  /*2b50*/  FMNMX.NAN R37, R4, 1, PT ;  /* 0x3f80000004257809 */ /* 0x000fe40003820000 */
        /* <DEDUP_REMOVED lines=12> */
.L_x_77:
[----:B------:R-:W-:Y:S05]  /*2c20*/  BSYNC.RECONVERGENT B5 ;  /* 0x0000000000057941 */ /* 0x000fea0003800200 */
.L_x_76:
        /* <DEDUP_REMOVED lines=14> */
.L_x_79:
[----:B------:R-:W-:Y:S05]  /*2d10*/  BSYNC.RECONVERGENT B5 ;  /* 0x0000000000057941 */ /* 0x000fea0003800200 */
.L_x_78:
        /* <DEDUP_REMOVED lines=13> */
.L_x_81:
[----:B------:R-:W-:Y:S05]  /*2df0*/  BSYNC.RECONVERGENT B5 ;  /* 0x0000000000057941 */ /* 0x000fea0003800200 */
.L_x_80:
        /* <DEDUP_REMOVED lines=28> */
[----:B------:R-:W-:Y:S01]  /*2fc0*/  FADD R6, R20, -150 ;  /* 0xc316000014067421 */ /* 0x000fe20000000000 */
[----:B------:R-:W-:-:S03]  /*2fd0*/  FADD R5, R18, -150 ;  /* 0xc316000012057421 */ /* 0x000fc60000000000 */
        /* <DEDUP_REMOVED lines=13> */
[----:B------:R-:W-:-:S03]  /*30b0*/  FFMA R6, -R22, R2, R27 ;  /* 0x0000000216067223 */ /* 0x000fc6000000011b */
[----:B------:R-:W-:Y:S01]  /*30c0*/  FMUL R5, R8, R3 ;  /* 0x0000000308057220 */ /* 0x000fe20000400000 */
[----:B------:R-:W-:Y:S01]  /*30d0*/  FFMA R3, -R21, R2, R4 ;  /* 0x0000000215037223 */ /* 0x000fe20000000104 */
[----:B------:R-:W-:Y:S02]  /*30e0*/  FMUL R2, R19, R0 ;  /* 0x0000000013027220 */ /* 0x000fe40000400000 */
[----:B------:R-:W-:Y:S02]  /*30f0*/  FFMA R6, R6, R27, R5 ;  /* 0x0000001b06067223 */ /* 0x000fe40000000005 */
[----:B------:R-:W-:Y:S02]  /*3100*/  FFMA R30, R37, R2, R30 ;  /* 0x00000002251e7223 */ /* 0x000fe4000000001e */
[----:B------:R-:W-:Y:S01]  /*3110*/  FFMA R4, R3, R4, R6 ;  /* 0x0000000403047223 */ /* 0x000fe20000000006 */
[-C--:B------:R-:W-:Y:S01]  /*3120*/  FMUL R3, R23, R0.reuse ;  /* 0x0000000017037220 */ /* 0x080fe20000400000 */
[----:B------:R-:W-:-:S03]  /*3130*/  FMUL R0, R26, R0 ;  /* 0x000000001a007220 */ /* 0x000fc60000400000 */
[----:B------:R-:W-:Y:S01]  /*3140*/  FSETP.GT.AND P0, PT, R4, RZ, PT ;  /* 0x000000ff0400720b */ /* 0x000fe20003f04000 */
[C---:B------:R-:W-:Y:S01]  /*3150*/  FFMA R28, R37.reuse, R3, R28 ;  /* 0x00000003251c7223 */ /* 0x040fe2000000001c */
[----:B------:R-:W-:-:S11]  /*3160*/  FFMA R29, R37, R0, R29 ;  /* 0x00000000251d7223 */ /* 0x000fd6000000001d */
[----:B------:R-:W-:Y:S05]  /*3170*/  @!P0 BRA `(.L_x_73) ;  /* 0x0000000400388947 */ /* 0x000fea0003800000 */
[----:B------:R-:W-:Y:S01]  /*3180*/  FSETP.NEU.AND P0, PT, R4, 1, PT ;  /* 0x3f8000000400780b */ /* 0x000fe20003f0d000 */
[----:B------:R-:W-:Y:S01]  /*3190*/  BSSY.RECONVERGENT B1, `(.L_x_82) ;  /* 0x0000045000017945 */ /* 0x000fe20003800200 */
[----:B------:R-:W-:-:S11]  /*31a0*/  HFMA2 R0, -RZ, RZ, 1.875, 0 ;  /* 0x3f800000ff007431 */ /* 0x000fd600000001ff */
[----:B------:R-:W-:Y:S05]  /*31b0*/  @!P0 BRA `(.L_x_83) ;  /* 0x0000000400088947 */ /* 0x000fea0003800000 */
[----:B------:R-:W-:-:S13]  /*31c0*/  FSETP.NAN.AND P0, PT, |R4|, |R4|, PT ;  /* 0x400000040400720b */ /* 0x000fda0003f08200 */
[----:B------:R-:W-:Y:S05]  /*31d0*/  @P0 BRA `(.L_x_84) ;  /* 0x0000000000fc0947 */ /* 0x000fea0003800000 */
[C---:B------:R-:W-:Y:S01]  /*31e0*/  FMUL R3, |R4|.reuse, 16777216 ;  /* 0x4b80000004037820 */ /* 0x040fe20000400200 */
[C---:B------:R-:W-:Y:S02]  /*31f0*/  FSETP.GEU.AND P0, PT, |R4|.reuse, 1.175494350822287508e-38, PT ;  /* 0x008000000400780b */ /* 0x040fe40003f0e200 */
[----:B------:R-:W-:Y:S02]  /*3200*/  MOV R27, 0x3a2c32e4 ;  /* 0x3a2c32e4001b7802 */ /* 0x000fe40000000f00 */
[----:B------:R-:W-:Y:S02]  /*3210*/  FSEL R3, R3, |R4|, !P0 ;  /* 0x4000000403037208 */ /* 0x000fe40004000000 */
[----:B------:R-:W-:Y:S02]  /*3220*/  FSETP.NEU.AND P2, PT, |R4|, +INF , PT ;  /* 0x7f8000000400780b */ /* 0x000fe40003f4d200 */
        /* <DEDUP_REMOVED lines=8> */
[----:B0-----:R-:W-:Y:S01]  /*32b0*/  FMUL R0, R6, R3 ;  /* 0x0000000306007220 */ /* 0x001fe20000400000 */
[----:B------:R-:W-:-:S03]  /*32c0*/  FSEL R3, RZ, -24, P0 ;  /* 0xc1c00000ff037808 */ /* 0x000fc60000000000 */
[----:B------:R-:W-:Y:S02]  /*32d0*/  FADD R8, R5, -R0 ;  /* 0x8000000005087221 */ /* 0x000fe40000000000 */
[----:B------:R-:W-:Y:S02]  /*32e0*/  FFMA R3, R2, 1.1920928955078125e-07, R3 ;  /* 0x3400000002037823 */ /* 0x000fe40000000003 */
[----:B------:R-:W-:Y:S01]  /*32f0*/  FADD R2, R8, R8 ;  /* 0x0000000808027221 */ /* 0x000fe20000000000 */
[----:B------:R-:W-:-:S03]  /*3300*/  FMUL R8, R0, R0 ;  /* 0x0000000000087220 */ /* 0x000fc60000400000 */
[----:B------:R-:W-:Y:S01]  /*3310*/  FFMA R5, R5, -R0, R2 ;  /* 0x8000000005057223 */ /* 0x000fe20000000002 */
[----:B------:R-:W-:Y:S01]  /*3320*/  FFMA R2, R0, 1.4426950216293334961, R3 ;  /* 0x3fb8aa3b00027823 */ /* 0x000fe20000000003 */
[----:B------:R-:W-:Y:S02]  /*3330*/  FFMA R27, R8, R27, 0.0032181653659790754318 ;  /* 0x3b52e7db081b7423 */ /* 0x000fe4000000001b */
[----:B------:R-:W-:Y:S01]  /*3340*/  FMUL R5, R6, R5 ;  /* 0x0000000506057220 */ /* 0x000fe20000400000 */
[----:B------:R-:W-:Y:S01]  /*3350*/  FADD R3, R3, -R2 ;  /* 0x8000000203037221 */ /* 0x000fe20000000000 */
[----:B------:R-:W-:-:S03]  /*3360*/  FFMA R27, R8, R27, 0.018033718690276145935 ;  /* 0x3c93bb73081b7423 */ /* 0x000fc6000000001b */
[----:B------:R-:W-:Y:S01]  /*3370*/  FFMA R6, R0, 1.4426950216293334961, R3 ;  /* 0x3fb8aa3b00067823 */ /* 0x000fe20000000003 */
[----:B------:R-:W-:-:S03]  /*3380*/  FFMA R27, R8, R27, 0.12022458761930465698 ;  /* 0x3df6384f081b7423 */ /* 0x000fc6000000001b */
[----:B------:R-:W-:Y:S01]  /*3390*/  FFMA R3, R5, 1.4426950216293334961, R6 ;  /* 0x3fb8aa3b05037823 */ /* 0x000fe20000000006 */
[----:B------:R-:W-:-:S03]  /*33a0*/  FMUL R27, R8, R27 ;  /* 0x0000001b081b7220 */ /* 0x000fc60000400000 */
        /* <DEDUP_REMOVED lines=10> */
[----:B------:R-:W-:Y:S01]  /*3450*/  HFMA2 R27, -RZ, RZ, 0.64013671875, -15.109375 ;  /* 0x391fcb8eff1b7431 */ /* 0x000fe200000001ff */
[----:B------:R-:W-:Y:S02]  /*3460*/  FSETP.GT.AND P0, PT, |R0|, 152, PT ;  /* 0x431800000000780b */ /* 0x000fe40003f04200 */
        /* <DEDUP_REMOVED lines=8> */
[----:B------:R-:W-:Y:S01]  /*34f0*/  FFMA R5, R2, R3, 0.24022644758224487305 ;  /* 0x3e75fdec02057423 */ /* 0x000fe20000000003 */
[----:B------:R-:W-:Y:S02]  /*3500*/  SEL R3, RZ, 0x83000000, P1 ;  /* 0x83000000ff037807 */ /* 0x000fe40000800000 */
[----:B------:R-:W-:Y:S01]  /*3510*/  FSETP.GEU.AND P1, PT, R0, RZ, PT ;  /* 0x000000ff0000720b */ /* 0x000fe20003f2e000 */
[----:B------:R-:W-:Y:S01]  /*3520*/  FFMA R27, R2, R5, 0.69314718246459960938 ;  /* 0x3f317218021b7423 */ /* 0x000fe20000000005 */
[----:B------:R-:W-:Y:S02]  /*3530*/  IADD3 R5, PT, PT, R3, 0x7f000000, RZ ;  /* 0x7f00000003057810 */ /* 0x000fe40007ffe0ff */
[----:B-1----:R-:W-:Y:S01]  /*3540*/  LEA R6, R6, -R3, 0x17 ;  /* 0x8000000306067211 */ /* 0x002fe200078eb8ff */
[----:B------:R-:W-:Y:S01]  /*3550*/  FFMA R2, R2, R27, 1 ;  /* 0x3f80000002027423 */ /* 0x000fe2000000001b */
[----:B------:R-:W-:-:S03]  /*3560*/  FSEL R0, RZ, +INF , !P1 ;  /* 0x7f800000ff007808 */ /* 0x000fc60004800000 */
[----:B------:R-:W-:-:S04]  /*3570*/  FMUL R5, R5, R2 ;  /* 0x0000000205057220 */ /* 0x000fc80000400000 */
[----:B------:R-:W-:Y:S01]  /*3580*/  @!P0 FMUL R0, R6, R5 ;  /* 0x0000000506008220 */ /* 0x000fe20000400000 */
[----:B------:R-:W-:Y:S06]  /*3590*/  @P2 BRA `(.L_x_83) ;  /* 0x0000000000102947 */ /* 0x000fec0003800000 */
[----:B------:R-:W-:-:S05]  /*35a0*/  FADD R0, R4, R4 ;  /* 0x0000000404007221 */ /* 0x000fca0000000000 */
[----:B------:R-:W-:Y:S01]  /*35b0*/  LOP3.LUT R0, R0, 0x7fffffff, RZ, 0xc0, !PT ;  /* 0x7fffffff00007812 */ /* 0x000fe200078ec0ff */
[----:B------:R-:W-:Y:S06]  /*35c0*/  BRA `(.L_x_83) ;  /* 0x0000000000047947 */ /* 0x000fec0003800000 */
.L_x_84:
[----:B------:R-:W-:-:S07]  /*35d0*/  FADD R0, R4, 20 ;  /* 0x41a0000004007421 */ /* 0x000fce0000000000 */
.L_x_83:
[----:B------:R-:W-:Y:S05]  /*35e0*/  BSYNC.RECONVERGENT B1 ;  /* 0x0000000000017941 */ /* 0x000fea0003800200 */
.L_x_82:
[----:B------:R-:W-:-:S04]  /*35f0*/  FMUL R0, R0, 0.40000000596046447754 ;  /* 0x3ecccccd00007820 */ /* 0x000fc80000400000 */
[-C--:B------:R-:W-:Y:S01]  /*3600*/  FMUL R2, R19, R0.reuse ;  /* 0x0000000013027220 */ /* 0x080fe20000400000 */
[-C--:B------:R-:W-:Y:S01]  /*3610*/  FMUL R3, R23, R0.reuse ;  /* 0x0000000017037220 */ /* 0x080fe20000400000 */
[----:B------:R-:W-:Y:S02]  /*3620*/  FMUL R0, R26, R0 ;  /* 0x000000001a007220 */ /* 0x000fe40000400000 */
[C---:B------:R-:W-:Y:S01]  /*3630*/  FFMA R30, R37.reuse, R2, R30 ;  /* 0x00000002251e7223 */ /* 0x040fe2000000001e */
[C---:B------:R-:W-:Y:S01]  /*3640*/  FFMA R28, R37.reuse, R3, R28 ;  /* 0x00000003251c7223 */ /* 0x040fe2000000001c */
[----:B------:R-:W-:-:S07]  /*3650*/  FFMA R29, R37, R0, R29 ;  /* 0x00000000251d7223 */ /* 0x000fce000000001d */
.L_x_73:
[----:B------:R-:W-:Y:S05]  /*3660*/  BSYNC.RECONVERGENT B4 ;  /* 0x0000000000047941 */ /* 0x000fea0003800200 */
.L_x_72:
[----:B------:R-:W-:Y:S01]  /*3670*/  FFMA R19, R19, 0.10000000149011611938, R30 ;  /* 0x3dcccccd13137823 */ /* 0x000fe2000000001e */
[----:B------:R-:W-:Y:S01]  /*3680*/  FFMA R23, R23, 0.10000000149011611938, R28 ;  /* 0x3dcccccd17177823 */ /* 0x000fe2000000001c */
[----:B------:R-:W-:-:S07]  /*3690*/  FFMA R26, R26, 0.10000000149011611938, R29 ;  /* 0x3dcccccd1a1a7823 */ /* 0x000fce000000001d */
.L_x_53:
[----:B------:R-:W-:Y:S05]  /*36a0*/  BSYNC.RECONVERGENT B3 ;  /* 0x0000000000037941 */ /* 0x000fea0003800200 */
.L_x_52:
[----:B------:R-:W-:Y:S02]  /*36b0*/  ISETP.NE.AND P0, PT, R15, RZ, PT ;  /* 0x000000ff0f00720c */ /* 0x000fe40003f05270 */
[----:B------:R-:W-:Y:S02]  /*36c0*/  FSETP.GT.AND P2, PT, R25, RZ, PT ;  /* 0x000000ff1900720b */ /* 0x000fe40003f44000 */
[C---:B------:R-:W-:Y:S02]  /*36d0*/  ISETP.GE.U32.AND P1, PT, R15.reuse, 0x4, PT ;  /* 0x000000040f00780c */ /* 0x040fe40003f26070 */
[----:B------:R-:W-:Y:S02]  /*36e0*/  MOV R0, 0x3f000000 ;  /* 0x3f00000000007802 */ /* 0x000fe40000000f00 */
[----:B------:R-:W-:-:S05]  /*36f0*/  IADD3 R15, PT, PT, R15, 0x1, RZ ;  /* 0x000000010f0f7810 */ /* 0x000fca0007ffe0ff */
[----:B------:R-:W-:-:S04]  /*3700*/  @P0 FMUL R0, R31, 0.5 ;  /* 0x3f0000001f000820 */ /* 0x000fc80000400000 */
[-C--:B------:R-:W-:Y:S01]  /*3710*/  @P0 FFMA R19, R19, R0.reuse, R14 ;  /* 0x0000000013130223 */ /* 0x080fe2000000000e */
[-C--:B------:R-:W-:Y:S01]  /*3720*/  @P0 FFMA R23, R23, R0.reuse, R16 ;  /* 0x0000000017170223 */ /* 0x080fe20000000010 */
[-C--:B------:R-:W-:Y:S01]  /*3730*/  @P0 FFMA R26, R26, R0.reuse, R17 ;  /* 0x000000001a1a0223 */ /* 0x080fe20000000011 */
[----:B------:R-:W-:Y:S02]  /*3740*/  MOV R31, R0 ;  /* 0x00000000001f7202 */ /* 0x000fe40000000f00 */
[----:B------:R-:W-:Y:S02]  /*3750*/  MOV R14, R19 ;  /* 0x00000013000e7202 */ /* 0x000fe40000000f00 */
[----:B------:R-:W-:Y:S02]  /*3760*/  MOV R16, R23 ;  /* 0x0000001700107202 */ /* 0x000fe40000000f00 */
[----:B------:R-:W-:Y:S01]  /*3770*/  MOV R17, R26 ;  /* 0x0000001a00117202 */ /* 0x000fe20000000f00 */
[----:B------:R-:W-:Y:S06]  /*3780*/  @!P1 BRA P2, `(.L_x_85) ;  /* 0xffffffcc00809947 */ /* 0x000fec000103ffff */
[----:B------:R-:W-:Y:S05]  /*3790*/  BSYNC.RECONVERGENT B0 ;  /* 0x0000000000007941 */ /* 0x000fea0003800200 */
.L_x_9:
[----:B------:R-:W0:Y:S01]  /*37a0*/  LDCU UR8, c[0x0][0x388] ;  /* 0x00007100ff0877ac */ /* 0x000e220008000800 */
[----:B------:R-:W-:Y:S01]  /*37b0*/  FMNMX.NAN R19, R19, 1, PT ;  /* 0x3f80000013137809 */ /* 0x000fe20003820000 */
[----:B------:R-:W-:Y:S01]  /*37c0*/  HFMA2 R0, -RZ, RZ, 0, 1.5199184417724609375e-05 ;  /* 0x000000ffff007431 */ /* 0x000fe200000001ff */
[----:B------:R-:W-:Y:S01]  /*37d0*/  FMNMX.NAN R23, R23, 1, PT ;  /* 0x3f80000017177809 */ /* 0x000fe20003820000 */
[----:B------:R-:W1:Y:S01]  /*37e0*/  LDCU.64 UR6, c[0x0][0x380] ;  /* 0x00007000ff0677ac */ /* 0x000e620008000a00 */
[----:B------:R-:W-:Y:S01]  /*37f0*/  FMNMX.NAN R26, R26, 1, PT ;  /* 0x3f8000001a1a7809 */ /* 0x000fe20003820000 */
[----:B------:R-:W-:Y:S02]  /*3800*/  FMUL R19, R19, 255 ;  /* 0x437f000013137820 */ /* 0x000fe40000400000 */
[----:B------:R-:W-:Y:S02]  /*3810*/  FMUL R23, R23, 255 ;  /* 0x437f000017177820 */ /* 0x000fe40000400000 */
[----:B------:R-:W-:-:S02]  /*3820*/  FMUL R26, R26, 255 ;  /* 0x437f00001a1a7820 */ /* 0x000fc40000400000 */
[----:B------:R-:W2:Y:S01]  /*3830*/  F2I.U32.TRUNC.NTZ R19, R19 ;  /* 0x0000001300137305 */ /* 0x000ea2000020f000 */
[----:B0-----:R-:W-:-:S07]  /*3840*/  IMAD R2, R7, UR8, R10 ;  /* 0x0000000807027c24 */ /* 0x001fce000f8e020a */
[----:B------:R-:W0:Y:S01]  /*3850*/  F2I.U32.TRUNC.NTZ R23, R23 ;  /* 0x0000001700177305 */ /* 0x000e22000020f000 */
[----:B-1----:R-:W-:-:S04]  /*3860*/  LEA R2, P0, R2, UR6, 0x2 ;  /* 0x0000000602027c11 */ /* 0x002fc8000f8010ff */
[----:B------:R-:W-:-:S03]  /*3870*/  IADD3.X R3, PT, PT, RZ, UR7, RZ, P0, !PT ;  /* 0x00000007ff037c10 */ /* 0x000fc600087fe4ff */
[----:B------:R-:W1:Y:S02]  /*3880*/  F2I.U32.TRUNC.NTZ R5, R26 ;  /* 0x0000001a00057305 */ /* 0x000e64000020f000 */
[----:B--2---:R-:W-:Y:S04]  /*3890*/  STG.E.U8 desc[UR4][R2.64], R19 ;  /* 0x0000001302007986 */ /* 0x004fe8000c101104 */
[----:B0-----:R-:W-:Y:S04]  /*38a0*/  STG.E.U8 desc[UR4][R2.64+0x1], R23 ;  /* 0x0000011702007986 */ /* 0x001fe8000c101104 */
[----:B------:R-:W-:Y:S04]  /*38b0*/  STG.E.U8 desc[UR4][R2.64+0x3], R0 ;  /* 0x0000030002007986 */ /* 0x000fe8000c101104 */
[----:B-1----:R-:W-:Y:S01]  /*38c0*/  STG.E.U8 desc[UR4][R2.64+0x2], R5 ;  /* 0x0000020502007986 */ /* 0x002fe2000c101104 */
[----:B------:R-:W-:Y:S05]  /*38d0*/  EXIT ;  /* 0x000000000000794d */ /* 0x000fea0003800000 */
        .weak           $__internal_0_$__cuda_sm20_sqrt_rn_f32_slowpath
        .type           $__internal_0_$__cuda_sm20_sqrt_rn_f32_slowpath,@function
        .size           $__internal_0_$__cuda_sm20_sqrt_rn_f32_slowpath,($__internal_1_$__cuda_sm3x_div_rn_noftz_f32_slowpath - $__internal_0_$__cuda_sm20_sqrt_rn_f32_slowpath)
$__internal_0_$__cuda_sm20_sqrt_rn_f32_slowpath:
[----:B------:R-:W-:-:S13]  /*38e0*/  LOP3.LUT P0, RZ, R4, 0x7fffffff, RZ, 0xc0, !PT ;  /* 0x7fffffff04ff7812 */ /* 0x000fda000780c0ff */
[----:B------:R-:W-:Y:S01]  /*38f0*/  @!P0 MOV R34, R4 ;  /* 0x0000000400228202 */ /* 0x000fe20000000f00 */
[----:B------:R-:W-:Y:S06]  /*3900*/  @!P0 BRA `(.L_x_86) ;  /* 0x0000000000408947 */ /* 0x000fec0003800000 */
[----:B------:R-:W-:-:S13]  /*3910*/  FSETP.GEU.FTZ.AND P0, PT, R4, RZ, PT ;  /* 0x000000ff0400720b */ /* 0x000fda0003f1e000 */
[----:B------:R-:W-:Y:S01]  /*3920*/  @!P0 MOV R34, 0x7fffffff ;  /* 0x7fffffff00228802 */ /* 0x000fe20000000f00 */
[----:B------:R-:W-:Y:S06]  /*3930*/  @!P0 BRA `(.L_x_86) ;  /* 0x0000000000348947 */ /* 0x000fec0003800000 */
[----:B------:R-:W-:-:S13]  /*3940*/  FSETP.GTU.FTZ.AND P0, PT, |R4|, +INF , PT ;  /* 0x7f8000000400780b */ /* 0x000fda0003f1c200 */
[----:B------:R-:W-:Y:S01]  /*3950*/  @P0 FADD.FTZ R34, R4, 1 ;  /* 0x3f80000004220421 */ /* 0x000fe20000010000 */
[----:B------:R-:W-:Y:S06]  /*3960*/  @P0 BRA `(.L_x_86) ;  /* 0x0000000000280947 */ /* 0x000fec0003800000 */
[----:B------:R-:W-:-:S13]  /*3970*/  FSETP.NEU.FTZ.AND P0, PT, |R4|, +INF , PT ;  /* 0x7f8000000400780b */ /* 0x000fda0003f1d200 */
[----:B------:R-:W-:Y:S01]  /*3980*/  @P0 FFMA R35, R4, 1.84467440737095516160e+19, RZ ;  /* 0x5f80000004230823 */ /* 0x000fe200000000ff */
[----:B------:R-:W-:-:S03]  /*3990*/  @!P0 MOV R34, R4 ;  /* 0x0000000400228202 */ /* 0x000fc60000000f00 */
[----:B------:R-:W0:Y:S02]  /*39a0*/  @P0 MUFU.RSQ R5, R35 ;  /* 0x0000002300050308 */ /* 0x000e240000001400 */
[----:B0-----:R-:W-:Y:S01]  /*39b0*/  @P0 FMUL.FTZ R32, R35, R5 ;  /* 0x0000000523200220 */ /* 0x001fe20000410000 */
[----:B------:R-:W-:-:S03]  /*39c0*/  @P0 FMUL.FTZ R5, R5, 0.5 ;  /* 0x3f00000005050820 */ /* 0x000fc60000410000 */
[----:B------:R-:W-:-:S04]  /*39d0*/  @P0 FADD.FTZ R33, -R32, -RZ ;  /* 0x800000ff20210221 */ /* 0x000fc80000010100 */
[----:B------:R-:W-:-:S04]  /*39e0*/  @P0 FFMA R33, R32, R33, R35 ;  /* 0x0000002120210223 */ /* 0x000fc80000000023 */
[----:B------:R-:W-:-:S04]  /*39f0*/  @P0 FFMA R5, R33, R5, R32 ;  /* 0x0000000521050223 */ /* 0x000fc80000000020 */
[----:B------:R-:W-:-:S07]  /*3a00*/  @P0 FMUL.FTZ R34, R5, 2.3283064365386962891e-10 ;  /* 0x2f80000005220820 */ /* 0x000fce0000410000 */
.L_x_86:
[----:B------:R-:W-:Y:S01]  /*3a10*/  HFMA2 R5, -RZ, RZ, 0, 0 ;  /* 0x00000000ff057431 */ /* 0x000fe200000001ff */
[----:B------:R-:W-:-:S04]  /*3a20*/  MOV R4, R8 ;  /* 0x0000000800047202 */ /* 0x000fc80000000f00 */
[----:B------:R-:W-:Y:S05]  /*3a30*/  RET.REL.NODEC R4 `(_Z6renderPhjjf) ;  /* 0xffffffc404707950 */ /* 0x000fea0003c3ffff */
        .weak           $__internal_1_$__cuda_sm3x_div_rn_noftz_f32_slowpath
        .type           $__internal_1_$__cuda_sm3x_div_rn_noftz_f32_slowpath,@function
        .size           $__internal_1_$__cuda_sm3x_div_rn_noftz_f32_slowpath,(.L_x_100 - $__internal_1_$__cuda_sm3x_div_rn_noftz_f32_slowpath)
$__internal_1_$__cuda_sm3x_div_rn_noftz_f32_slowpath:
[----:B------:R-:W-:Y:S01]  /*3a40*/  SHF.R.U32.HI R33, RZ, 0x17, R4 ;  /* 0x00000017ff217819 */ /* 0x000fe20000011604 */
[----:B------:R-:W-:Y:S01]  /*3a50*/  BSSY.RECONVERGENT B1, `(.L_x_87) ;  /* 0x0000062000017945 */ /* 0x000fe20003800200 */
[----:B------:R-:W-:Y:S02]  /*3a60*/  SHF.R.U32.HI R34, RZ, 0x17, R5 ;  /* 0x00000017ff227819 */ /* 0x000fe40000011605 */
[----:B------:R-:W-:Y:S02]  /*3a70*/  LOP3.LUT R33, R33, 0xff, RZ, 0xc0, !PT ;  /* 0x000000ff21217812 */ /* 0x000fe400078ec0ff */
[----:B------:R-:W-:Y:S02]  /*3a80*/  LOP3.LUT R34, R34, 0xff, RZ, 0xc0, !PT ;  /* 0x000000ff22227812 */ /* 0x000fe400078ec0ff */
[----:B------:R-:W-:Y:S02]  /*3a90*/  IADD3 R35, PT, PT, R33, -0x1, RZ ;  /* 0xffffffff21237810 */ /* 0x000fe40007ffe0ff */
[----:B------:R-:W-:-:S02]  /*3aa0*/  IADD3 R36, PT, PT, R34, -0x1, RZ ;  /* 0xffffffff22247810 */ /* 0x000fc40007ffe0ff */
[----:B------:R-:W-:-:S04]  /*3ab0*/  ISETP.GT.U32.AND P0, PT, R35, 0xfd, PT ;  /* 0x000000fd2300780c */ /* 0x000fc80003f04070 */
[----:B------:R-:W-:-:S13]  /*3ac0*/  ISETP.GT.U32.OR P0, PT, R36, 0xfd, P0 ;  /* 0x000000fd2400780c */ /* 0x000fda0000704470 */
[----:B------:R-:W-:Y:S01]  /*3ad0*/  @!P0 MOV R32, RZ ;  /* 0x000000ff00208202 */ /* 0x000fe20000000f00 */
[----:B------:R-:W-:Y:S06]  /*3ae0*/  @!P0 BRA `(.L_x_88) ;  /* 0x00000000005c8947 */ /* 0x000fec0003800000 */
[----:B------:R-:W-:Y:S02]  /*3af0*/  FSETP.GTU.FTZ.AND P0, PT, |R5|, +INF , PT ;  /* 0x7f8000000500780b */ /* 0x000fe40003f1c200 */
[----:B------:R-:W-:-:S04]  /*3b00*/  FSETP.GTU.FTZ.AND P1, PT, |R4|, +INF , PT ;  /* 0x7f8000000400780b */ /* 0x000fc80003f3c200 */
[----:B------:R-:W-:-:S13]  /*3b10*/  PLOP3.LUT P0, PT, P0, P1, PT, 0xf8, 0x8f ;  /* 0x00000000008f781c */ /* 0x000fda0000703f70 */
[----:B------:R-:W-:Y:S05]  /*3b20*/  @P0 BRA `(.L_x_89) ;  /* 0x00000004004c0947 */ /* 0x000fea0003800000 */
[----:B------:R-:W-:-:S13]  /*3b30*/  LOP3.LUT P0, RZ, R4, 0x7fffffff, R5, 0xc8, !PT ;  /* 0x7fffffff04ff7812 */ /* 0x000fda000780c805 */
[----:B------:R-:W-:Y:S05]  /*3b40*/  @!P0 BRA `(.L_x_90) ;  /* 0x00000004003c8947 */ /* 0x000fea0003800000 */
[C---:B------:R-:W-:Y:S02]  /*3b50*/  FSETP.NEU.FTZ.AND P2, PT, |R5|.reuse, +INF , PT ;  /* 0x7f8000000500780b */ /* 0x040fe40003f5d200 */
[----:B------:R-:W-:Y:S02]  /*3b60*/  FSETP.NEU.FTZ.AND P1, PT, |R4|, +INF , PT ;  /* 0x7f8000000400780b */ /* 0x000fe40003f3d200 */
[----:B------:R-:W-:-:S11]  /*3b70*/  FSETP.NEU.FTZ.AND P0, PT, |R5|, +INF , PT ;  /* 0x7f8000000500780b */ /* 0x000fd60003f1d200 */
[----:B------:R-:W-:Y:S05]  /*3b80*/  @!P1 BRA !P2, `(.L_x_90) ;  /* 0x00000004002c9947 */ /* 0x000fea0005000000 */
[----:B------:R-:W-:-:S04]  /*3b90*/  LOP3.LUT P2, RZ, R5, 0x7fffffff, RZ, 0xc0, !PT ;  /* 0x7fffffff05ff7812 */ /* 0x000fc8000784c0ff */
[----:B------:R-:W-:-:S13]  /*3ba0*/  PLOP3.LUT P1, PT, P1, P2, PT, 0x2f, 0xf2 ;  /* 0x0000000000f2781c */ /* 0x000fda0000f24577 */
[----:B------:R-:W-:Y:S05]  /*3bb0*/  @P1 BRA `(.L_x_91) ;  /* 0x0000000400181947 */ /* 0x000fea0003800000 */
[----:B------:R-:W-:-:S04]  /*3bc0*/  LOP3.LUT P1, RZ, R4, 0x7fffffff, RZ, 0xc0, !PT ;  /* 0x7fffffff04ff7812 */ /* 0x000fc8000782c0ff */
[----:B------:R-:W-:-:S13]  /*3bd0*/  PLOP3.LUT P0, PT, P0, P1, PT, 0x2f, 0xf2 ;  /* 0x0000000000f2781c */ /* 0x000fda0000702577 */
[----:B------:R-:W-:Y:S05]  /*3be0*/  @P0 BRA `(.L_x_92) ;  /* 0x0000000400000947 */ /* 0x000fea0003800000 */
[----:B------:R-:W-:Y:S02]  /*3bf0*/  ISETP.GE.AND P0, PT, R36, RZ, PT ;  /* 0x000000ff2400720c */ /* 0x000fe40003f06270 */
[----:B------:R-:W-:-:S11]  /*3c00*/  ISETP.GE.AND P1, PT, R35, RZ, PT ;  /* 0x000000ff2300720c */ /* 0x000fd60003f26270 */
[----:B------:R-:W-:Y:S01]  /*3c10*/  @P0 MOV R32, RZ ;  /* 0x000000ff00200202 */ /* 0x000fe20000000f00 */
[----:B------:R-:W-:Y:S01]  /*3c20*/  @!P0 FFMA R5, R5, 1.84467440737095516160e+19, RZ ;  /* 0x5f80000005058823 */ /* 0x000fe200000000ff */
[----:B------:R-:W-:Y:S01]  /*3c30*/  @!P0 MOV R32, 0xffffffc0 ;  /* 0xffffffc000208802 */ /* 0x000fe20000000f00 */
[----:B------:R-:W-:-:S03]  /*3c40*/  @!P1 FFMA R4, R4, 1.84467440737095516160e+19, RZ ;  /* 0x5f80000004049823 */ /* 0x000fc600000000ff */
[----:B------:R-:W-:-:S07]  /*3c50*/  @!P1 IADD3 R32, PT, PT, R32, 0x40, RZ ;  /* 0x0000004020209810 */ /* 0x000fce0007ffe0ff */
.L_x_88:
[----:B------:R-:W-:Y:S01]  /*3c60*/  LEA R35, R33, 0xc0800000, 0x17 ;  /* 0xc080000021237811 */ /* 0x000fe200078eb8ff */
[----:B------:R-:W-:Y:S01]  /*3c70*/  BSSY.RECONVERGENT B2, `(.L_x_93) ;  /* 0x0000036000027945 */ /* 0x000fe20003800200 */
[----:B------:R-:W-:Y:S02]  /*3c80*/  IADD3 R34, PT, PT, R34, -0x7f, RZ ;  /* 0xffffff8122227810 */ /* 0x000fe40007ffe0ff */
[----:B------:R-:W-:-:S03]  /*3c90*/  IADD3 R36, PT, PT, -R35, R4, RZ ;  /* 0x0000000423247210 */ /* 0x000fc60007ffe1ff */
[----:B------:R-:W-:Y:S01]  /*3ca0*/  IMAD R4, R34, -0x800000, R5 ;  /* 0xff80000022047824 */ /* 0x000fe200078e0205 */
[----:B------:R-:W0:Y:S01]  /*3cb0*/  MUFU.RCP R35, R36 ;  /* 0x0000002400237308 */ /* 0x000e220000001000 */
[----:B------:R-:W-:Y:S01]  /*3cc0*/  FADD.FTZ R43, -R36, -RZ ;  /* 0x800000ff242b7221 */ /* 0x000fe20000010100 */
[----:B------:R-:W-:-:S04]  /*3cd0*/  IADD3 R5, PT, PT, R34, 0x7f, -R33 ;  /* 0x0000007f22057810 */ /* 0x000fc80007ffe821 */
[----:B------:R-:W-:Y:S01]  /*3ce0*/  IADD3 R5, PT, PT, R5, R32, RZ ;  /* 0x0000002005057210 */ /* 0x000fe20007ffe0ff */
[----:B0-----:R-:W-:-:S04]  /*3cf0*/  FFMA R34, R35, R43, 1 ;  /* 0x3f80000023227423 */ /* 0x001fc8000000002b */
[----:B------:R-:W-:-:S04]  /*3d00*/  FFMA R35, R35, R34, R35 ;  /* 0x0000002223237223 */ /* 0x000fc80000000023 */
[----:B------:R-:W-:-:S04]  /*3d10*/  FFMA R34, R4, R35, RZ ;  /* 0x0000002304227223 */ /* 0x000fc800000000ff */
[----:B------:R-:W-:-:S04]  /*3d20*/  FFMA R32, R43, R34, R4 ;  /* 0x000000222b207223 */ /* 0x000fc80000000004 */
[----:B------:R-:W-:-:S04]  /*3d30*/  FFMA R32, R35, R32, R34 ;  /* 0x0000002023207223 */ /* 0x000fc80000000022 */
[----:B------:R-:W-:-:S04]  /*3d40*/  FFMA R43, R43, R32, R4 ;  /* 0x000000202b2b7223 */ /* 0x000fc80000000004 */
[----:B------:R-:W-:-:S05]  /*3d50*/  FFMA R4, R35, R43, R32 ;  /* 0x0000002b23047223 */ /* 0x000fca0000000020 */
[----:B------:R-:W-:-:S04]  /*3d60*/  SHF.R.U32.HI R34, RZ, 0x17, R4 ;  /* 0x00000017ff227819 */ /* 0x000fc80000011604 */
[----:B------:R-:W-:-:S04]  /*3d70*/  LOP3.LUT R34, R34, 0xff, RZ, 0xc0, !PT ;  /* 0x000000ff22227812 */ /* 0x000fc800078ec0ff */
[----:B------:R-:W-:-:S04]  /*3d80*/  IADD3 R33, PT, PT, R34, R5, RZ ;  /* 0x0000000522217210 */ /* 0x000fc80007ffe0ff */
[----:B------:R-:W-:-:S04]  /*3d90*/  IADD3 R34, PT, PT, R33, -0x1, RZ ;  /* 0xffffffff21227810 */ /* 0x000fc80007ffe0ff */
[----:B------:R-:W-:-:S13]  /*3da0*/  ISETP.GE.U32.AND P0, PT, R34, 0xfe, PT ;  /* 0x000000fe2200780c */ /* 0x000fda0003f06070 */
[----:B------:R-:W-:Y:S05]  /*3db0*/  @!P0 BRA `(.L_x_94) ;  /* 0x0000000000808947 */ /* 0x000fea0003800000 */
[----:B------:R-:W-:-:S13]  /*3dc0*/  ISETP.GT.AND P0, PT, R33, 0xfe, PT ;  /* 0x000000fe2100780c */ /* 0x000fda0003f04270 */
[----:B------:R-:W-:Y:S05]  /*3dd0*/  @P0 BRA `(.L_x_95) ;  /* 0x00000000006c0947 */ /* 0x000fea0003800000 */
[----:B------:R-:W-:-:S13]  /*3de0*/  ISETP.GE.AND P0, PT, R33, 0x1, PT ;  /* 0x000000012100780c */ /* 0x000fda0003f06270 */
[----:B------:R-:W-:Y:S05]  /*3df0*/  @P0 BRA `(.L_x_96) ;  /* 0x0000000000740947 */ /* 0x000fea0003800000 */
[----:B------:R-:W-:Y:S02]  /*3e00*/  ISETP.GE.AND P0, PT, R33, -0x18, PT ;  /* 0xffffffe82100780c */ /* 0x000fe40003f06270 */
[----:B------:R-:W-:-:S11]  /*3e10*/  LOP3.LUT R4, R4, 0x80000000, RZ, 0xc0, !PT ;  /* 0x8000000004047812 */ /* 0x000fd600078ec0ff */
[----:B------:R-:W-:Y:S05]  /*3e20*/  @!P0 BRA `(.L_x_96) ;  /* 0x0000000000688947 */ /* 0x000fea0003800000 */
[CCC-:B------:R-:W-:Y:S01]  /*3e30*/  FFMA.RP R5, R35.reuse, R43.reuse, R32.reuse ;  /* 0x0000002b23057223 */ /* 0x1c0fe20000008020 */
[CCC-:B------:R-:W-:Y:S01]  /*3e40*/  FFMA.RM R34, R35.reuse, R43.reuse, R32.reuse ;  /* 0x0000002b23227223 */ /* 0x1c0fe20000004020 */
[----:B------:R-:W-:Y:S01]  /*3e50*/  FFMA.RZ R32, R35, R43, R32 ;  /* 0x0000002b23207223 */ /* 0x000fe2000000c020 */
[C---:B------:R-:W-:Y:S02]  /*3e60*/  ISETP.NE.AND P2, PT, R33.reuse, RZ, PT ;  /* 0x000000ff2100720c */ /* 0x040fe40003f45270 */
[----:B------:R-:W-:Y:S02]  /*3e70*/  ISETP.NE.AND P1, PT, R33, RZ, PT ;  /* 0x000000ff2100720c */ /* 0x000fe40003f25270 */
[----:B------:R-:W-:Y:S02]  /*3e80*/  LOP3.LUT R32, R32, 0x7fffff, RZ, 0xc0, !PT ;  /* 0x007fffff20207812 */ /* 0x000fe400078ec0ff */
[----:B------:R-:W-:Y:S02]  /*3e90*/  FSETP.NEU.FTZ.AND P0, PT, R5, R34, PT ;  /* 0x000000220500720b */ /* 0x000fe40003f1d000 */
[----:B------:R-:W-:-:S02]  /*3ea0*/  LOP3.LUT R32, R32, 0x800000, RZ, 0xfc, !PT ;  /* 0x0080000020207812 */ /* 0x000fc400078efcff */
[C---:B------:R-:W-:Y:S02]  /*3eb0*/  IADD3 R5, PT, PT, R33.reuse, 0x20, RZ ;  /* 0x0000002021057810 */ /* 0x040fe40007ffe0ff */
[----:B------:R-:W-:Y:S02]  /*3ec0*/  IADD3 R33, PT, PT, -R33, RZ, RZ ;  /* 0x000000ff21217210 */ /* 0x000fe40007ffe1ff */
[----:B------:R-:W-:Y:S02]  /*3ed0*/  SHF.L.U32 R5, R32, R5, RZ ;  /* 0x0000000520057219 */ /* 0x000fe400000006ff */
[----:B------:R-:W-:Y:S02]  /*3ee0*/  SEL R33, R33, RZ, P2 ;  /* 0x000000ff21217207 */ /* 0x000fe40001000000 */
[----:B------:R-:W-:Y:S02]  /*3ef0*/  ISETP.NE.AND P1, PT, R5, RZ, P1 ;  /* 0x000000ff0500720c */ /* 0x000fe40000f25270 */
[----:B------:R-:W-:-:S02]  /*3f00*/  SHF.R.U32.HI R34, RZ, R33, R32 ;  /* 0x00000021ff227219 */ /* 0x000fc40000011620 */
[----:B------:R-:W-:Y:S02]  /*3f10*/  PLOP3.LUT P0, PT, P0, P1, PT, 0xf8, 0x8f ;  /* 0x00000000008f781c */ /* 0x000fe40000703f70 */
[----:B------:R-:W-:Y:S02]  /*3f20*/  SHF.R.U32.HI R32, RZ, 0x1, R34 ;  /* 0x00000001ff207819 */ /* 0x000fe40000011622 */
[----:B------:R-:W-:-:S04]  /*3f30*/  SEL R5, RZ, 0x1, !P0 ;  /* 0x00000001ff057807 */ /* 0x000fc80004000000 */
[----:B------:R-:W-:-:S04]  /*3f40*/  LOP3.LUT R5, R5, 0x1, R32, 0xf8, !PT ;  /* 0x0000000105057812 */ /* 0x000fc800078ef820 */
[----:B------:R-:W-:-:S04]  /*3f50*/  LOP3.LUT R5, R5, R34, RZ, 0xc0, !PT ;  /* 0x0000002205057212 */ /* 0x000fc800078ec0ff */
[----:B------:R-:W-:-:S04]  /*3f60*/  IADD3 R5, PT, PT, R32, R5, RZ ;  /* 0x0000000520057210 */ /* 0x000fc80007ffe0ff */
[----:B------:R-:W-:Y:S01]  /*3f70*/  LOP3.LUT R4, R5, R4, RZ, 0xfc, !PT ;  /* 0x0000000405047212 */ /* 0x000fe200078efcff */
[----:B------:R-:W-:Y:S06]  /*3f80*/  BRA `(.L_x_96) ;  /* 0x0000000000107947 */ /* 0x000fec0003800000 */
.L_x_95:
[----:B------:R-:W-:-:S04]  /*3f90*/  LOP3.LUT R4, R4, 0x80000000, RZ, 0xc0, !PT ;  /* 0x8000000004047812 */ /* 0x000fc800078ec0ff */
[----:B------:R-:W-:Y:S01]  /*3fa0*/  LOP3.LUT R4, R4, 0x7f800000, RZ, 0xfc, !PT ;  /* 0x7f80000004047812 */ /* 0x000fe200078efcff */
[----:B------:R-:W-:Y:S06]  /*3fb0*/  BRA `(.L_x_96) ;  /* 0x0000000000047947 */ /* 0x000fec0003800000 */
.L_x_94:
[----:B------:R-:W-:-:S07]  /*3fc0*/  LEA R4, R5, R4, 0x17 ;  /* 0x0000000405047211 */ /* 0x000fce00078eb8ff */
.L_x_96:
[----:B------:R-:W-:Y:S05]  /*3fd0*/  BSYNC.RECONVERGENT B2 ;  /* 0x0000000000027941 */ /* 0x000fea0003800200 */
.L_x_93:
[----:B------:R-:W-:Y:S05]  /*3fe0*/  BRA `(.L_x_97) ;  /* 0x0000000000207947 */ /* 0x000fea0003800000 */
.L_x_92:
[----:B------:R-:W-:-:S04]  /*3ff0*/  LOP3.LUT R4, R4, 0x80000000, R5, 0x48, !PT ;  /* 0x8000000004047812 */ /* 0x000fc800078e4805 */
[----:B------:R-:W-:Y:S01]  /*4000*/  LOP3.LUT R4, R4, 0x7f800000, RZ, 0xfc, !PT ;  /* 0x7f80000004047812 */ /* 0x000fe200078efcff */
[----:B------:R-:W-:Y:S06]  /*4010*/  BRA `(.L_x_97) ;  /* 0x0000000000147947 */ /* 0x000fec0003800000 */
.L_x_91:
[----:B------:R-:W-:Y:S01]  /*4020*/  LOP3.LUT R4, R4, 0x80000000, R5, 0x48, !PT ;  /* 0x8000000004047812 */ /* 0x000fe200078e4805 */
[----:B------:R-:W-:Y:S06]  /*4030*/  BRA `(.L_x_97) ;  /* 0x00000000000c7947 */ /* 0x000fec0003800000 */
.L_x_90:
[----:B------:R-:W0:Y:S01]  /*4040*/  MUFU.RSQ R4, -QNAN ;  /* 0xffc0000000047908 */ /* 0x000e220000001400 */
[----:B------:R-:W-:Y:S05]  /*4050*/  BRA `(.L_x_97) ;  /* 0x0000000000047947 */ /* 0x000fea0003800000 */
.L_x_89:
[----:B------:R-:W-:-:S07]  /*4060*/  FADD.FTZ R4, R5, R4 ;  /* 0x0000000405047221 */ /* 0x000fce0000010000 */
.L_x_97:
[----:B------:R-:W-:Y:S05]  /*4070*/  BSYNC.RECONVERGENT B1 ;  /* 0x0000000000017941 */ /* 0x000fea0003800200 */
.L_x_87:
[----:B------:R-:W-:Y:S01]  /*4080*/  HFMA2 R33, -RZ, RZ, 0, 0 ;  /* 0x00000000ff217431 */ /* 0x000fe200000001ff */
[----:B------:R-:W-:-:S04]  /*4090*/  MOV R32, R8 ;  /* 0x0000000800207202 */ /* 0x000fc80000000f00 */
[----:B0-----:R-:W-:Y:S05]  /*40a0*/  RET.REL.NODEC R32 `(_Z6renderPhjjf) ;  /* 0xffffffbc20d47950 */ /* 0x001fea0003c3ffff */
.L_x_98:
[----:B------:R-:W-:-:S00]  /*40b0*/  BRA `(.L_x_98) ;  /* 0xfffffffc00fc7947 */ /* 0x000fc0000383ffff */
[----:B------:R-:W-:-:S00]  /*40c0*/  NOP ;  /* 0x0000000000007918 */ /* 0x000fc00000000000 */
        /* <DEDUP_REMOVED lines=11> */
.L_x_100:


//--------------------- .nv.shared.reserved.0     --------------------------
	.section	.nv.shared.reserved.0,"aw",@nobits
	.weak		__nv_reservedSMEM_offset_0_alias
	.size		__nv_reservedSMEM_offset_0_alias, 0, 64
	.other		__nv_reservedSMEM_offset_0_alias,@"STO_CUDA_RESERVED_SHARED STV_DEFAULT"
__nv_reservedSMEM_offset_0_alias:
	.zero		0
	.zero		64


//--------------------- .nv.constant0._Z6renderPhjjf --------------------------
	.section	.nv.constant0._Z6renderPhjjf,"a",@progbits
	.sectionflags	@""
	.align	4
.nv.constant0._Z6renderPhjjf:
	.zero		916


//--------------------- SYMBOLS --------------------------

	.type		.nv.reservedSmem.offset0,@object
	.size		.nv.reservedSmem.offset0,0x4
